def attn_fwd(
    Q,
    K,
    V,
    Out,
    Lse,
    sm_scale,
    stride_qz,
    stride_qh,
    stride_qm,
    stride_qk,
    stride_kz,
    stride_kh,
    stride_kn,
    stride_kk,
    stride_vz,
    stride_vh,
    stride_vn,
    stride_vk,
    stride_oz,
    stride_oh,
    stride_om,
    stride_ok,
    seqlen_q,
    seqlen_k,
    BLOCK_M: tl.constexpr,
    BLOCK_N: tl.constexpr,
    HEAD_DIM: tl.constexpr,
    CAUSAL: tl.constexpr,
):
    start_m = tl.program_id(0)
    off_hz = tl.program_id(1)
    q_off = off_hz * stride_qh
    k_off = off_hz * stride_kh
    v_off = off_hz * stride_vh
    offs_m = start_m * BLOCK_M + tl.arange(0, BLOCK_M)
    offs_d = tl.arange(0, HEAD_DIM)
    offs_n = tl.arange(0, BLOCK_N)
    q_ptrs = Q + q_off + offs_m[:, None] * stride_qm + offs_d[None, :] * stride_qk
    k_ptrs = K + k_off + offs_d[:, None] * stride_kk + offs_n[None, :] * stride_kn
    v_ptrs = V + v_off + offs_n[:, None] * stride_vn + offs_d[None, :] * stride_vk
    m_i = tl.full([BLOCK_M], float("-inf"), dtype=tl.float32)
    l_i = tl.zeros([BLOCK_M], dtype=tl.float32) + 1.0
    acc = tl.zeros([BLOCK_M, HEAD_DIM], dtype=tl.float32)
    q = tl.load(q_ptrs)
    acc, l_i, m_i = _attn_fwd_inner(
        acc,
        l_i,
        m_i,
        q,
        k_ptrs,
        v_ptrs,
        sm_scale,
        stride_kn,
        stride_vn,
        start_m,
        seqlen_k,
        BLOCK_M,
        BLOCK_N,
        HEAD_DIM,
        CAUSAL,
    )
    acc = acc / l_i[:, None]
    lse = m_i + tl.math.log2(l_i) / 1.4426950408889634
    o_ptrs = (
        Out
        + off_hz * stride_oh
        + offs_m[:, None] * stride_om
        + offs_d[None, :] * stride_ok
    )
    tl.store(o_ptrs, acc.to(Out.dtype.element_ty))
    tl.store(Lse + off_hz * seqlen_q + offs_m, lse)

# config = {"BLOCK_M": 64, "BLOCK_N": 128, "HEAD_DIM": 64, "arch": "sm_100", "causal": true, "dtype": "fp8e4m3", "num_stages": 2, "num_warps": 8}
# arch = sm_100


// ===== COMPILED SASS (sm_100a) =====

	.target	sm_100a

	.elftype	@"ET_EXEC"


//--------------------- .note.nv.tkinfo           --------------------------
	.section	.note.nv.tkinfo,"",@"SHT_NOTE"
	.sectionflags	@"SHF_NOTE_NV_TKINFO"
	.tkinfo
        /*0018*/ 	.word	0x00000081
        /*0030*/ 	.string	""
        /*0030*/ 	.string	"ptxas-blackwell"
        /*0030*/ 	.string	"Cuda compilation tools, release 12.9, V12.9.86"
        /*0030*/ 	.string	"Build cuda_12.9.r12.9/compiler.36037853_0"
        /*0030*/ 	.string	"-v  -suppress-debug-info  -lineinfo  -arch sm_100a "



//--------------------- .note.nv.cuver            --------------------------
	.section	.note.nv.cuver,"",@"SHT_NOTE"
	.sectionflags	@"SHF_NOTE_NV_CUVER"
        /*0018*/ 	.short	0x0001
        /*001a*/ 	.short	0x0064
        /*001c*/ 	.short	0x0001
        /*001e*/ 	.short	0x0000
        /*0020*/ 	.short	0x0001
        /*0022*/ 	.short	0x0000


//--------------------- .nv.info                  --------------------------
	.section	.nv.info,"",@"SHT_CUDA_INFO"
	.align	4


	//----- nvinfo : EIATTR_REGCOUNT
	.align		4
        /*0000*/ 	.byte	0x04, 0x2f
        /*0002*/ 	.short	(.L_5 - .L_4)
	.align		4
.L_4:
        /*0004*/ 	.word	index@(attn_fwd)
        /*0008*/ 	.word	0x000000e6


	//----- nvinfo : EIATTR_FRAME_SIZE
	.align		4
.L_5:
        /*000c*/ 	.byte	0x04, 0x11
        /*000e*/ 	.short	(.L_7 - .L_6)
	.align		4
.L_6:
        /*0010*/ 	.word	index@($__internal_2_$__cuda_sm10x_tcgen05_guardrail_trap_unallocated_columns_being_dealloced)
        /*0014*/ 	.word	0x00000000


	//----- nvinfo : EIATTR_FRAME_SIZE
	.align		4
.L_7:
        /*0018*/ 	.byte	0x04, 0x11
        /*001a*/ 	.short	(.L_9 - .L_8)
	.align		4
.L_8:
        /*001c*/ 	.word	index@($__internal_1_$__cuda_sm10x_tcgen05_guardrail_trap_phase_invalid_during_alloc)
        /*0020*/ 	.word	0x00000000


	//----- nvinfo : EIATTR_FRAME_SIZE
	.align		4
.L_9:
        /*0024*/ 	.byte	0x04, 0x11
        /*0026*/ 	.short	(.L_11 - .L_10)
	.align		4
.L_10:
        /*0028*/ 	.word	index@($__internal_0_$__cuda_sm10x_tcgen05_guardrail_trap_col_being_dealloced_not_returned_by_alloc)
        /*002c*/ 	.word	0x00000000


	//----- nvinfo : EIATTR_FRAME_SIZE
	.align		4
.L_11:
        /*0030*/ 	.byte	0x04, 0x11
        /*0032*/ 	.short	(.L_13 - .L_12)
	.align		4
.L_12:
        /*0034*/ 	.word	index@(attn_fwd)
        /*0038*/ 	.word	0x00000000


	//----- nvinfo : EIATTR_MIN_STACK_SIZE
	.align		4
.L_13:
        /*003c*/ 	.byte	0x04, 0x12
        /*003e*/ 	.short	(.L_15 - .L_14)
	.align		4
.L_14:
        /*0040*/ 	.word	index@(attn_fwd)
        /*0044*/ 	.word	0x00000000
.L_15:


//--------------------- .nv.info.attn_fwd         --------------------------
	.section	.nv.info.attn_fwd,"",@"SHT_CUDA_INFO"
	.sectionflags	@""
	.align	4


	//----- nvinfo : EIATTR_CUDA_API_VERSION
	.align		4
        /*0000*/ 	.byte	0x04, 0x37
        /*0002*/ 	.short	(.L_17 - .L_16)
.L_16:
        /*0004*/ 	.word	0x00000081


	//----- nvinfo : EIATTR_KPARAM_INFO
	.align		4
.L_17:
        /*0008*/ 	.byte	0x04, 0x17
        /*000a*/ 	.short	(.L_19 - .L_18)
.L_18:
        /*000c*/ 	.word	0x00000000
        /*0010*/ 	.short	0x0019
        /*0012*/ 	.short	0x0080
        /*0014*/ 	.byte	0x00, 0xf4, 0x21, 0x00


	//----- nvinfo : EIATTR_KPARAM_INFO
	.align		4
.L_19:
        /*0018*/ 	.byte	0x04, 0x17
        /*001a*/ 	.short	(.L_21 - .L_20)
.L_20:
        /*001c*/ 	.word	0x00000000
        /*0020*/ 	.short	0x0018
        /*0022*/ 	.short	0x0078
        /*0024*/ 	.byte	0x00, 0xf4, 0x21, 0x00


	//----- nvinfo : EIATTR_KPARAM_INFO
	.align		4
.L_21:
        /*0028*/ 	.byte	0x04, 0x17
        /*002a*/ 	.short	(.L_23 - .L_22)
.L_22:
        /*002c*/ 	.word	0x00000000
        /*0030*/ 	.short	0x0017
        /*0032*/ 	.short	0x0070
        /*0034*/ 	.byte	0x00, 0xf0, 0x11, 0x00


	//----- nvinfo : EIATTR_KPARAM_INFO
	.align		4
.L_23:
        /*0038*/ 	.byte	0x04, 0x17
        /*003a*/ 	.short	(.L_25 - .L_24)
.L_24:
        /*003c*/ 	.word	0x00000000
        /*0040*/ 	.short	0x0016
        /*0042*/ 	.short	0x006c
        /*0044*/ 	.byte	0x00, 0xf0, 0x11, 0x00


	//----- nvinfo : EIATTR_KPARAM_INFO
	.align		4
.L_25:
        /*0048*/ 	.byte	0x04, 0x17
        /*004a*/ 	.short	(.L_27 - .L_26)
.L_26:
        /*004c*/ 	.word	0x00000000
        /*0050*/ 	.short	0x0015
        /*0052*/ 	.short	0x0068
        /*0054*/ 	.byte	0x00, 0xf0, 0x11, 0x00


	//----- nvinfo : EIATTR_KPARAM_INFO
	.align		4
.L_27:
        /*0058*/ 	.byte	0x04, 0x17
        /*005a*/ 	.short	(.L_29 - .L_28)
.L_28:
        /*005c*/ 	.word	0x00000000
        /*0060*/ 	.short	0x0014
        /*0062*/ 	.short	0x0064
        /*0064*/ 	.byte	0x00, 0xf0, 0x11, 0x00


	//----- nvinfo : EIATTR_KPARAM_INFO
	.align		4
.L_29:
        /*0068*/ 	.byte	0x04, 0x17
        /*006a*/ 	.short	(.L_31 - .L_30)
.L_30:
        /*006c*/ 	.word	0x00000000
        /*0070*/ 	.short	0x0013
        /*0072*/ 	.short	0x0060
        /*0074*/ 	.byte	0x00, 0xf0, 0x11, 0x00


	//----- nvinfo : EIATTR_KPARAM_INFO
	.align		4
.L_31:
        /*0078*/ 	.byte	0x04, 0x17
        /*007a*/ 	.short	(.L_33 - .L_32)
.L_32:
        /*007c*/ 	.word	0x00000000
        /*0080*/ 	.short	0x0012
        /*0082*/ 	.short	0x005c
        /*0084*/ 	.byte	0x00, 0xf0, 0x11, 0x00


	//----- nvinfo : EIATTR_KPARAM_INFO
	.align		4
.L_33:
        /*0088*/ 	.byte	0x04, 0x17
        /*008a*/ 	.short	(.L_35 - .L_34)
.L_34:
        /*008c*/ 	.word	0x00000000
        /*0090*/ 	.short	0x0011
        /*0092*/ 	.short	0x0058
        /*0094*/ 	.byte	0x00, 0xf0, 0x11, 0x00


	//----- nvinfo : EIATTR_KPARAM_INFO
	.align		4
.L_35:
        /*0098*/ 	.byte	0x04, 0x17
        /*009a*/ 	.short	(.L_37 - .L_36)
.L_36:
        /*009c*/ 	.word	0x00000000
        /*00a0*/ 	.short	0x0010
        /*00a2*/ 	.short	0x0054
        /*00a4*/ 	.byte	0x00, 0xf0, 0x11, 0x00


	//----- nvinfo : EIATTR_KPARAM_INFO
	.align		4
.L_37:
        /*00a8*/ 	.byte	0x04, 0x17
        /*00aa*/ 	.short	(.L_39 - .L_38)
.L_38:
        /*00ac*/ 	.word	0x00000000
        /*00b0*/ 	.short	0x000f
        /*00b2*/ 	.short	0x0050
        /*00b4*/ 	.byte	0x00, 0xf0, 0x11, 0x00


	//----- nvinfo : EIATTR_KPARAM_INFO
	.align		4
.L_39:
        /*00b8*/ 	.byte	0x04, 0x17
        /*00ba*/ 	.short	(.L_41 - .L_40)
.L_40:
        /*00bc*/ 	.word	0x00000000
        /*00c0*/ 	.short	0x000e
        /*00c2*/ 	.short	0x004c
        /*00c4*/ 	.byte	0x00, 0xf0, 0x11, 0x00


	//----- nvinfo : EIATTR_KPARAM_INFO
	.align		4
.L_41:
        /*00c8*/ 	.byte	0x04, 0x17
        /*00ca*/ 	.short	(.L_43 - .L_42)
.L_42:
        /*00cc*/ 	.word	0x00000000
        /*00d0*/ 	.short	0x000d
        /*00d2*/ 	.short	0x0048
        /*00d4*/ 	.byte	0x00, 0xf0, 0x11, 0x00


	//----- nvinfo : EIATTR_KPARAM_INFO
	.align		4
.L_43:
        /*00d8*/ 	.byte	0x04, 0x17
        /*00da*/ 	.short	(.L_45 - .L_44)
.L_44:
        /*00dc*/ 	.word	0x00000000
        /*00e0*/ 	.short	0x000c
        /*00e2*/ 	.short	0x0044
        /*00e4*/ 	.byte	0x00, 0xf0, 0x11, 0x00


	//----- nvinfo : EIATTR_KPARAM_INFO
	.align		4
.L_45:
        /*00e8*/ 	.byte	0x04, 0x17
        /*00ea*/ 	.short	(.L_47 - .L_46)
.L_46:
        /*00ec*/ 	.word	0x00000000
        /*00f0*/ 	.short	0x000b
        /*00f2*/ 	.short	0x0040
        /*00f4*/ 	.byte	0x00, 0xf0, 0x11, 0x00


	//----- nvinfo : EIATTR_KPARAM_INFO
	.align		4
.L_47:
        /*00f8*/ 	.byte	0x04, 0x17
        /*00fa*/ 	.short	(.L_49 - .L_48)
.L_48:
        /*00fc*/ 	.word	0x00000000
        /*0100*/ 	.short	0x000a
        /*0102*/ 	.short	0x003c
        /*0104*/ 	.byte	0x00, 0xf0, 0x11, 0x00


	//----- nvinfo : EIATTR_KPARAM_INFO
	.align		4
.L_49:
        /*0108*/ 	.byte	0x04, 0x17
        /*010a*/ 	.short	(.L_51 - .L_50)
.L_50:
        /*010c*/ 	.word	0x00000000
        /*0110*/ 	.short	0x0009
        /*0112*/ 	.short	0x0038
        /*0114*/ 	.byte	0x00, 0xf0, 0x11, 0x00


	//----- nvinfo : EIATTR_KPARAM_INFO
	.align		4
.L_51:
        /*0118*/ 	.byte	0x04, 0x17
        /*011a*/ 	.short	(.L_53 - .L_52)
.L_52:
        /*011c*/ 	.word	0x00000000
        /*0120*/ 	.short	0x0008
        /*0122*/ 	.short	0x0034
        /*0124*/ 	.byte	0x00, 0xf0, 0x11, 0x00


	//----- nvinfo : EIATTR_KPARAM_INFO
	.align		4
.L_53:
        /*0128*/ 	.byte	0x04, 0x17
        /*012a*/ 	.short	(.L_55 - .L_54)
.L_54:
        /*012c*/ 	.word	0x00000000
        /*0130*/ 	.short	0x0007
        /*0132*/ 	.short	0x0030
        /*0134*/ 	.byte	0x00, 0xf0, 0x11, 0x00


	//----- nvinfo : EIATTR_KPARAM_INFO
	.align		4
.L_55:
        /*0138*/ 	.byte	0x04, 0x17
        /*013a*/ 	.short	(.L_57 - .L_56)
.L_56:
        /*013c*/ 	.word	0x00000000
        /*0140*/ 	.short	0x0006
        /*0142*/ 	.short	0x002c
        /*0144*/ 	.byte	0x00, 0xf0, 0x11, 0x00


	//----- nvinfo : EIATTR_KPARAM_INFO
	.align		4
.L_57:
        /*0148*/ 	.byte	0x04, 0x17
        /*014a*/ 	.short	(.L_59 - .L_58)
.L_58:
        /*014c*/ 	.word	0x00000000
        /*0150*/ 	.short	0x0005
        /*0152*/ 	.short	0x0028
        /*0154*/ 	.byte	0x00, 0xf0, 0x11, 0x00


	//----- nvinfo : EIATTR_KPARAM_INFO
	.align		4
.L_59:
        /*0158*/ 	.byte	0x04, 0x17
        /*015a*/ 	.short	(.L_61 - .L_60)
.L_60:
        /*015c*/ 	.word	0x00000000
        /*0160*/ 	.short	0x0004
        /*0162*/ 	.short	0x0020
        /*0164*/ 	.byte	0x00, 0xf4, 0x21, 0x00


	//----- nvinfo : EIATTR_KPARAM_INFO
	.align		4
.L_61:
        /*0168*/ 	.byte	0x04, 0x17
        /*016a*/ 	.short	(.L_63 - .L_62)
.L_62:
        /*016c*/ 	.word	0x00000000
        /*0170*/ 	.short	0x0003
        /*0172*/ 	.short	0x0018
        /*0174*/ 	.byte	0x00, 0xf4, 0x21, 0x00


	//----- nvinfo : EIATTR_KPARAM_INFO
	.align		4
.L_63:
        /*0178*/ 	.byte	0x04, 0x17
        /*017a*/ 	.short	(.L_65 - .L_64)
.L_64:
        /*017c*/ 	.word	0x00000000
        /*0180*/ 	.short	0x0002
        /*0182*/ 	.short	0x0010
        /*0184*/ 	.byte	0x00, 0xf4, 0x21, 0x00


	//----- nvinfo : EIATTR_KPARAM_INFO
	.align		4
.L_65:
        /*0188*/ 	.byte	0x04, 0x17
        /*018a*/ 	.short	(.L_67 - .L_66)
.L_66:
        /*018c*/ 	.word	0x00000000
        /*0190*/ 	.short	0x0001
        /*0192*/ 	.short	0x0008
        /*0194*/ 	.byte	0x00, 0xf4, 0x21, 0x00


	//----- nvinfo : EIATTR_KPARAM_INFO
	.align		4
.L_67:
        /*0198*/ 	.byte	0x04, 0x17
        /*019a*/ 	.short	(.L_69 - .L_68)
.L_68:
        /*019c*/ 	.word	0x00000000
        /*01a0*/ 	.short	0x0000
        /*01a2*/ 	.short	0x0000
        /*01a4*/ 	.byte	0x00, 0xf4, 0x21, 0x00


	//----- nvinfo : EIATTR_AT_ENTRY_FRAGMENTS
	.align		4
.L_69:
        /*01a8*/ 	.byte	0x04, 0x4f
        /*01aa*/ 	.short	(.L_71 - .L_70)


	//   ....[0]....
.L_70:
        /*01ac*/ 	.word	0x00000004


	//----- nvinfo : EIATTR_RESERVED_SMEM_USED
	.align		4
.L_71:
        /*01b0*/ 	.byte	0x01, 0x41
	.zero		2


	//----- nvinfo : EIATTR_SPARSE_MMA_MASK
	.align		4
        /*01b4*/ 	.byte	0x03, 0x50
        /*01b6*/ 	.short	0x0000


	//----- nvinfo : EIATTR_TCGEN05_1CTA_USED
	.align		4
        /*01b8*/ 	.byte	0x01, 0x51
	.zero		2


	//----- nvinfo : EIATTR_MAXREG_COUNT
	.align		4
        /*01bc*/ 	.byte	0x03, 0x1b
        /*01be*/ 	.short	0x00ff


	//----- nvinfo : EIATTR_NUM_BARRIERS
	.align		4
        /*01c0*/ 	.byte	0x02, 0x4c
        /*01c2*/ 	.byte	0x01
	.zero		1


	//----- nvinfo : EIATTR_INT_WARP_WIDE_INSTR_OFFSETS
	.align		4
        /*01c4*/ 	.byte	0x04, 0x31
        /*01c6*/ 	.short	(.L_73 - .L_72)


	//   ....[0]....
.L_72:
        /*01c8*/ 	.word	0x00001190


	//   ....[1]....
        /*01cc*/ 	.word	0x000011a0


	//   ....[2]....
        /*01d0*/ 	.word	0x00001740


	//   ....[3]....
        /*01d4*/ 	.word	0x000017c0


	//   ....[4]....
        /*01d8*/ 	.word	0x00004bb0


	//   ....[5]....
        /*01dc*/ 	.word	0x000084b0


	//   ....[6]....
        /*01e0*/ 	.word	0x00008500


	//----- nvinfo : EIATTR_COOP_GROUP_MASK_REGIDS
	.align		4
.L_73:
        /*01e4*/ 	.byte	0x04, 0x29
        /*01e6*/ 	.short	(.L_75 - .L_74)


	//   ....[0]....
.L_74:
        /*01e8*/ 	.word	0xffffffff


	//   ....[1]....
        /*01ec*/ 	.word	0xffffffff


	//   ....[2]....
        /*01f0*/ 	.word	0xffffffff


	//   ....[3]....
        /*01f4*/ 	.word	0xffffffff


	//   ....[4]....
        /*01f8*/ 	.word	0xffffffff


	//   ....[5]....
        /*01fc*/ 	.word	0xffffffff


	//   ....[6]....
        /*0200*/ 	.word	0xffffffff


	//   ....[7]....
        /*0204*/ 	.word	0xffffffff


	//   ....[8]....
        /*0208*/ 	.word	0xffffffff


	//   ....[9]....
        /*020c*/ 	.word	0xffffffff


	//   ....[10]....
        /*0210*/ 	.word	0xffffffff


	//   ....[11]....
        /*0214*/ 	.word	0xffffffff


	//----- nvinfo : EIATTR_COOP_GROUP_INSTR_OFFSETS
	.align		4
.L_75:
        /*0218*/ 	.byte	0x04, 0x28
        /*021a*/ 	.short	(.L_77 - .L_76)


	//   ....[0]....
.L_76:
        /*021c*/ 	.word	0x00000060


	//   ....[1]....
        /*0220*/ 	.word	0x00000320


	//   ....[2]....
        /*0224*/ 	.word	0x00002680


	//   ....[3]....
        /*0228*/ 	.word	0x00002790


	//   ....[4]....
        /*022c*/ 	.word	0x00002fe0


	//   ....[5]....
        /*0230*/ 	.word	0x000030f0


	//   ....[6]....
        /*0234*/ 	.word	0x000059f0


	//   ....[7]....
        /*0238*/ 	.word	0x00005a80


	//   ....[8]....
        /*023c*/ 	.word	0x00006300


	//   ....[9]....
        /*0240*/ 	.word	0x00006350


	//   ....[10]....
        /*0244*/ 	.word	0x00008340


	//   ....[11]....
        /*0248*/ 	.word	0x000085b0


	//----- nvinfo : EIATTR_VRC_CTA_INIT_COUNT
	.align		4
.L_77:
        /*024c*/ 	.byte	0x02, 0x4a
        /*024e*/ 	.byte	0x80
	.zero		1


	//----- nvinfo : EIATTR_MBARRIER_INSTR_OFFSETS
	.align		4
        /*0250*/ 	.byte	0x04, 0x39
        /*0252*/ 	.short	(.L_79 - .L_78)


	//   ....[0]....
.L_78:
        /*0254*/ 	.word	0x00001340
        /*0258*/ 	.word	0x000000ff
        /*025c*/ 	.word	0x00000000
        /*0260*/ 	.short	0x0100
        /*0262*/ 	.byte	0x12
	.zero		1


	//   ....[1]....
        /*0264*/ 	.word	0x000017b0
        /*0268*/ 	.word	0x000000ff
        /*026c*/ 	.word	0x00009008
        /*0270*/ 	.short	0x0100
        /*0272*/ 	.byte	0x0d
	.zero		1


	//   ....[2]....
        /*0274*/ 	.word	0x00001a20
        /*0278*/ 	.word	0x000000ff
        /*027c*/ 	.word	0x00004000
        /*0280*/ 	.short	0x0100
        /*0282*/ 	.byte	0x0d
	.zero		1


	//   ....[3]....
        /*0284*/ 	.word	0x00001c10
        /*0288*/ 	.word	0x000000ff
        /*028c*/ 	.word	0x00004000
        /*0290*/ 	.short	0x010a
        /*0292*/ 	.byte	0x0d
	.zero		1


	//   ....[4]....
        /*0294*/ 	.word	0x00001dc0
        /*0298*/ 	.word	0x000000ff
        /*029c*/ 	.word	0x00004000
        /*02a0*/ 	.short	0x0108
        /*02a2*/ 	.byte	0x0d
	.zero		1


	//   ....[5]....
        /*02a4*/ 	.word	0x00004df0
        /*02a8*/ 	.word	0x000000ff
        /*02ac*/ 	.word	0x00009010
        /*02b0*/ 	.short	0x0100
        /*02b2*/ 	.byte	0x0d
	.zero		1


	//   ....[6]....
        /*02b4*/ 	.word	0x00004f00
        /*02b8*/ 	.word	0x000000ff
        /*02bc*/ 	.word	0x00009010
        /*02c0*/ 	.short	0x010a
        /*02c2*/ 	.byte	0x0d
	.zero		1


	//   ....[7]....
        /*02c4*/ 	.word	0x00005020
        /*02c8*/ 	.word	0x000000ff
        /*02cc*/ 	.word	0x00009010
        /*02d0*/ 	.short	0x0108
        /*02d2*/ 	.byte	0x0d
	.zero		1


	//   ....[8]....
        /*02d4*/ 	.word	0x000063a0
        /*02d8*/ 	.word	0x000000ff
        /*02dc*/ 	.word	0x00000000
        /*02e0*/ 	.short	0x010a
        /*02e2*/ 	.byte	0x12
	.zero		1


	//   ....[9]....
        /*02e4*/ 	.word	0x000071a0
        /*02e8*/ 	.word	0x000000ff
        /*02ec*/ 	.word	0x00000000
        /*02f0*/ 	.short	0x010a
        /*02f2*/ 	.byte	0x12
	.zero		1


	//   ....[10]....
        /*02f4*/ 	.word	0x00007340
        /*02f8*/ 	.word	0x000000ff
        /*02fc*/ 	.word	0x00009000
        /*0300*/ 	.short	0x0108
        /*0302*/ 	.byte	0x0d
	.zero		1


	//   ....[11]....
        /*0304*/ 	.word	0x000073e0
        /*0308*/ 	.word	0x000000ff
        /*030c*/ 	.word	0x00009008
        /*0310*/ 	.short	0x0108
        /*0312*/ 	.byte	0x0d
	.zero		1


	//   ....[12]....
        /*0314*/ 	.word	0x000085d0
        /*0318*/ 	.word	0x000000ff
        /*031c*/ 	.word	0x00004000
        /*0320*/ 	.short	0x010a
        /*0322*/ 	.byte	0x0d
	.zero		1


	//   ....[13]....
        /*0324*/ 	.word	0x00008600
        /*0328*/ 	.word	0x000000ff
        /*032c*/ 	.word	0x00009010
        /*0330*/ 	.short	0x010a
        /*0332*/ 	.byte	0x0d
	.zero		1


	//   ....[14]....
        /*0334*/ 	.word	0x00008630
        /*0338*/ 	.word	0x000000ff
        /*033c*/ 	.word	0x00000000
        /*0340*/ 	.short	0x010a
        /*0342*/ 	.byte	0x12
	.zero		1


	//   ....[15]....
        /*0344*/ 	.word	0x00008660
        /*0348*/ 	.word	0x000000ff
        /*034c*/ 	.word	0x00000000
        /*0350*/ 	.short	0x010a
        /*0352*/ 	.byte	0x12
	.zero		1


	//----- nvinfo : EIATTR_NUM_MBARRIERS
	.align		4
.L_79:
        /*0354*/ 	.byte	0x03, 0x38
        /*0356*/ 	.short	0xffff


	//----- nvinfo : EIATTR_EXIT_INSTR_OFFSETS
	.align		4
        /*0358*/ 	.byte	0x04, 0x1c
        /*035a*/ 	.short	(.L_81 - .L_80)


	//   ....[0]....
.L_80:
        /*035c*/ 	.word	0x000085c0


	//----- nvinfo : EIATTR_REQNTID
	.align		4
.L_81:
        /*0360*/ 	.byte	0x04, 0x10
        /*0362*/ 	.short	(.L_83 - .L_82)
.L_82:
        /*0364*/ 	.word	0x00000100
        /*0368*/ 	.word	0x00000001
        /*036c*/ 	.word	0x00000001


	//----- nvinfo : EIATTR_CRS_STACK_SIZE
	.align		4
.L_83:
        /*0370*/ 	.byte	0x04, 0x1e
        /*0372*/ 	.short	(.L_85 - .L_84)
.L_84:
        /*0374*/ 	.word	0x00000000


	//----- nvinfo : EIATTR_CBANK_PARAM_SIZE
	.align		4
.L_85:
        /*0378*/ 	.byte	0x03, 0x19
        /*037a*/ 	.short	0x0088


	//----- nvinfo : EIATTR_PARAM_CBANK
	.align		4
        /*037c*/ 	.byte	0x04, 0x0a
        /*037e*/ 	.short	(.L_87 - .L_86)
	.align		4
.L_86:
        /*0380*/ 	.word	index@(.nv.constant0.attn_fwd)
        /*0384*/ 	.short	0x0380
        /*0386*/ 	.short	0x0088


	//----- nvinfo : EIATTR_SW_WAR
	.align		4
.L_87:
        /*0388*/ 	.byte	0x04, 0x36
        /*038a*/ 	.short	(.L_89 - .L_88)
.L_88:
        /*038c*/ 	.word	0x00000008
.L_89:


//--------------------- .nv.compat                --------------------------
	.section	.nv.compat,"",@"SHT_CUDA_COMPAT_INFO"
	.align	4
        /*0000*/ 	.byte	0x02, 0x02, 0x02, 0x00, 0x02, 0x05, 0x05, 0x00, 0x02, 0x03, 0x00, 0x00, 0x02, 0x06, 0x01, 0x00


//--------------------- .nv.callgraph             --------------------------
	.section	.nv.callgraph,"",@"SHT_CUDA_CALLGRAPH"
	.align	4
	.sectionentsize	8
	.align		4
        /*0000*/ 	.word	0x00000000
	.align		4
        /*0004*/ 	.word	0xffffffff
	.align		4
        /*0008*/ 	.word	0x00000000
	.align		4
        /*000c*/ 	.word	0xfffffffe
	.align		4
        /*0010*/ 	.word	0x00000000
	.align		4
        /*0014*/ 	.word	0xfffffffd
	.align		4
        /*0018*/ 	.word	0x00000000
	.align		4
        /*001c*/ 	.word	0xfffffffc


//--------------------- .nv.constant4             --------------------------
	.section	.nv.constant4,"a",@progbits
	.align	8
	.align		8
.nv.constant4:
        /*0000*/ 	.dword	_$_str


//--------------------- .text.attn_fwd            --------------------------
	.section	.text.attn_fwd,"ax",@progbits
	.align	128
        .global         attn_fwd
        .type           attn_fwd,@function
        .size           attn_fwd,(.L_x_27 - attn_fwd)
        .other          attn_fwd,@"STO_CUDA_ENTRY STV_DEFAULT"
attn_fwd:
.text.attn_fwd:
[----:B------:R-:W0:Y:S01]  /*0000*/  LDC R1, c[0x0][0x37c] ;  /* 0x0000df00ff017b82 */ /* 0x000e220000000800 */
[----:B------:R-:W1:Y:S02]  /*0010*/  S2R R36, SR_TID.X ;  /* 0x0000000000247919 */ /* 0x000e640000002100 */
[----:B-1----:R-:W-:-:S13]  /*0020*/  ISETP.GE.U32.AND P0, PT, R36, 0x20, PT ;  /* 0x000000202400780c */ /* 0x002fda0003f06070 */
[----:B------:R-:W-:Y:S02]  /*0030*/  VOTEU.ANY UP0, P0 ;  /* 0x0000000000ff7886 */ /* 0x000fe40000000100 */
[----:B0-----:R-:W-:Y:S05]  /*0040*/  BRA.U UP0, `(.L_x_0) ;  /* 0x0000000100b87547 */ /* 0x001fea000b800000 */
[----:B------:R-:W0:Y:S01]  /*0050*/  S2UR UR6, SR_CgaCtaId ;  /* 0x00000000000679c3 */ /* 0x000e220000008800 */
[----:B------:R-:W-:Y:S01]  /*0060*/  NOP ;  /* 0x0000000000007918 */ /* 0x000fe20000000000 */
[----:B------:R-:W-:Y:S02]  /*0070*/  UMOV UR4, 0x40 ;  /* 0x0000004000047882 */ /* 0x000fe40000000000 */
[----:B0-----:R-:W-:-:S09]  /*0080*/  ULEA UR4, UR6, UR4, 0x18 ;  /* 0x0000000406047291 */ /* 0x001fd2000f8ec0ff */
[----:B------:R-:W0:Y:S01]  /*0090*/  LDS.U8 R0, [UR4] ;  /* 0x00000004ff007984 */ /* 0x000e220008000000 */
[----:B------:R-:W-:Y:S02]  /*00a0*/  UMOV UR4, 0x400 ;  /* 0x0000040000047882 */ /* 0x000fe40000000000 */
[----:B------:R-:W-:Y:S01]  /*00b0*/  ULEA UR4, UR6, UR4, 0x18 ;  /* 0x0000000406047291 */ /* 0x000fe2000f8ec0ff */
[----:B0-----:R-:W-:-:S13]  /*00c0*/  ISETP.NE.AND P0, PT, R0, RZ, PT ;  /* 0x000000ff0000720c */ /* 0x001fda0003f05270 */
[----:B------:R-:W-:Y:S05]  /*00d0*/  @P0 BRA `(.L_x_1) ;  /* 0x00000000007c0947 */ /* 0x000fea0003800000 */
[----:B------:R-:W-:-:S13]  /*00e0*/  ELECT P0, URZ, PT ;  /* 0x0000000000ff782f */ /* 0x000fda0003800000 */
[----:B------:R-:W-:Y:S05]  /*00f0*/  @!P0 BRA `(.L_x_2) ;  /* 0x0000000000848947 */ /* 0x000fea0003800000 */
[----:B------:R-:W-:Y:S01]  /*0100*/  UMOV UR5, 0x4 ;  /* 0x0000000400057882 */ /* 0x000fe20000000000 */
[----:B------:R-:W-:Y:S02]  /*0110*/  IMAD.MOV.U32 R4, RZ, RZ, 0x1 ;  /* 0x00000001ff047424 */ /* 0x000fe400078e00ff */
[----:B------:R-:W-:Y:S02]  /*0120*/  IMAD.MOV.U32 R5, RZ, RZ, 0xf ;  /* 0x0000000fff057424 */ /* 0x000fe400078e00ff */
[----:B------:R-:W-:Y:S04]  /*0130*/  DEPBAR.LE SB0, 0x36 ;  /* 0x00008d800000791a */ /* 0x000fe80000000000 */
[----:B------:R-:W0:Y:S02]  /*0140*/  UTCATOMSWS.FIND_AND_SET.ALIGN UP1, UR5, UR5 ;  /* 0x00000005000575e3 */ /* 0x000e240008020800 */
[----:B0-----:R-:W-:-:S04]  /*0150*/  PLOP3.LUT P0, PT, PT, PT, UP1, 0x80, 0x8 ;  /* 0x000000000008781c */ /* 0x001fc80003f0f018 */
[----:B------:R-:W-:-:S04]  /*0160*/  SEL R0, RZ, 0xffffffff, !P0 ;  /* 0xffffffffff007807 */ /* 0x000fc80004000000 */
[----:B------:R-:W-:Y:S01]  /*0170*/  ISETP.NE.AND P0, PT, R0, RZ, PT ;  /* 0x000000ff0000720c */ /* 0x000fe20003f05270 */
[----:B------:R-:W-:-:S12]  /*0180*/  IMAD.U32 R0, RZ, RZ, UR5 ;  /* 0x00000005ff007e24 */ /* 0x000fd8000f8e00ff */
[----:B------:R-:W-:Y:S05]  /*0190*/  @P0 BRA `(.L_x_3) ;  /* 0x0000000000240947 */ /* 0x000fea0003800000 */
.L_x_4:
[----:B------:R-:W-:Y:S05]  /*01a0*/  NANOSLEEP 0x64 ;  /* 0x000000640000795d */ /* 0x000fea0003800000 */
[----:B------:R-:W-:-:S05]  /*01b0*/  UMOV UR5, 0x4 ;  /* 0x0000000400057882 */ /* 0x000fca0000000000 */
[----:B------:R-:W-:Y:S04]  /*01c0*/  DEPBAR.LE SB0, 0x36 ;  /* 0x00008d800000791a */ /* 0x000fe80000000000 */
[----:B------:R-:W0:Y:S02]  /*01d0*/  UTCATOMSWS.FIND_AND_SET.ALIGN UP1, UR5, UR5 ;  /* 0x00000005000575e3 */ /* 0x000e240008020800 */
[----:B0-----:R-:W-:-:S04]  /*01e0*/  PLOP3.LUT P0, PT, PT, PT, UP1, 0x80, 0x8 ;  /* 0x000000000008781c */ /* 0x001fc80003f0f018 */
[----:B------:R-:W-:-:S04]  /*01f0*/  SEL R0, RZ, 0xffffffff, !P0 ;  /* 0xffffffffff007807 */ /* 0x000fc80004000000 */
[----:B------:R-:W-:Y:S01]  /*0200*/  ISETP.NE.AND P0, PT, R0, RZ, PT ;  /* 0x000000ff0000720c */ /* 0x000fe20003f05270 */
[----:B------:R-:W-:-:S12]  /*0210*/  IMAD.U32 R0, RZ, RZ, UR5 ;  /* 0x00000005ff007e24 */ /* 0x000fd8000f8e00ff */
[----:B------:R-:W-:Y:S05]  /*0220*/  @!P0 BRA `(.L_x_4) ;  /* 0xfffffffc00dc8947 */ /* 0x000fea000383ffff */
.L_x_3:
[C---:B------:R-:W-:Y:S01]  /*0230*/  VIADD R3, R0.reuse, 0x10 ;  /* 0x0000001000037836 */ /* 0x040fe20000000000 */
[----:B------:R-:W-:Y:S01]  /*0240*/  UMOV UR5, 0x50 ;  /* 0x0000005000057882 */ /* 0x000fe20000000000 */
[----:B------:R-:W-:Y:S01]  /*0250*/  SHF.L.U32 R2, R5, R0, RZ ;  /* 0x0000000005027219 */ /* 0x000fe200000006ff */
[----:B------:R-:W-:Y:S01]  /*0260*/  ULEA UR5, UR6, UR5, 0x18 ;  /* 0x0000000506057291 */ /* 0x000fe2000f8ec0ff */
[----:B------:R-:W-:Y:S01]  /*0270*/  IMAD.SHL.U32 R0, R0, 0x20, RZ ;  /* 0x0000002000007824 */ /* 0x000fe200078e00ff */
[----:B------:R-:W-:-:S04]  /*0280*/  SHF.L.U32 R3, R4, R3, RZ ;  /* 0x0000000304037219 */ /* 0x000fc800000006ff */
[----:B------:R-:W-:-:S05]  /*0290*/  LOP3.LUT R2, R3, R2, RZ, 0xfc, !PT ;  /* 0x0000000203027212 */ /* 0x000fca00078efcff */
[----:B------:R0:W-:Y:S04]  /*02a0*/  ATOMS.OR RZ, [UR5], R2 ;  /* 0x00000002ffff798c */ /* 0x0001e8000b000005 */
[----:B------:R0:W-:Y:S01]  /*02b0*/  STS [UR4], R0 ;  /* 0x00000000ff007988 */ /* 0x0001e20008000804 */
[----:B------:R-:W-:Y:S05]  /*02c0*/  BRA `(.L_x_2) ;  /* 0x0000000000107947 */ /* 0x000fea0003800000 */
.L_x_1:
[----:B------:R-:W-:Y:S01]  /*02d0*/  IMAD.MOV.U32 R0, RZ, RZ, -0x1 ;  /* 0xffffffffff007424 */ /* 0x000fe200078e00ff */
[----:B------:R-:W-:-:S04]  /*02e0*/  MOV R2, 0x310 ;  /* 0x0000031000027802 */ /* 0x000fc80000000f00 */
[----:B------:R0:W-:Y:S03]  /*02f0*/  STS [UR4], R0 ;  /* 0x00000000ff007988 */ /* 0x0001e60008000804 */
[----:B0-----:R-:W-:Y:S05]  /*0300*/  CALL.REL.NOINC `($__internal_1_$__cuda_sm10x_tcgen05_guardrail_trap_phase_invalid_during_alloc) ;  /* 0x0000008000ec7944 */ /* 0x001fea0003c00000 */
.L_x_2:
[----:B------:R-:W-:Y:S05]  /*0310*/  WARPSYNC.ALL ;  /* 0x0000000000007948 */ /* 0x000fea0003800000 */
[----:B------:R-:W-:Y:S01]  /*0320*/  NOP ;  /* 0x0000000000007918 */ /* 0x000fe20000000000 */
.L_x_0:
[----:B------:R-:W1:Y:S08]  /*0330*/  S2UR UR19, SR_CTAID.X ;  /* 0x00000000001379c3 */ /* 0x000e700000002500 */
[----:B------:R-:W-:Y:S01]  /*0340*/  BAR.SYNC.DEFER_BLOCKING 0x0 ;  /* 0x0000000000007b1d */ /* 0x000fe20000010000 */
[----:B0-----:R-:W-:-:S04]  /*0350*/  SHF.R.U32.HI R2, RZ, 0x6, R36 ;  /* 0x00000006ff027819 */ /* 0x001fc80000011624 */
[----:B------:R-:W-:Y:S01]  /*0360*/  SGXT.U32 R2, R2, 0x2 ;  /* 0x000000020202781a */ /* 0x000fe20000000000 */
[----:B------:R-:W0:Y:S02]  /*0370*/  LDCU.64 UR4, c[0x0][0x3b0] ;  /* 0x00007600ff0477ac */ /* 0x000e240008000a00 */
[----:B------:R-:W2:Y:S01]  /*0380*/  S2UR UR6, SR_CgaCtaId ;  /* 0x00000000000679c3 */ /* 0x000ea20000008800 */
[----:B------:R-:W-:Y:S01]  /*0390*/  UMOV UR13, 0x400 ;  /* 0x00000400000d7882 */ /* 0x000fe20000000000 */
[----:B------:R-:W3:Y:S06]  /*03a0*/  LDCU.64 UR30, c[0x0][0x358] ;  /* 0x00006b00ff1e77ac */ /* 0x000eec0008000a00 */
[----:B------:R-:W4:Y:S08]  /*03b0*/  LDC R27, c[0x0][0x3b8] ;  /* 0x0000ee00ff1b7b82 */ /* 0x000f300000000800 */
[----:B------:R-:W0:Y:S01]  /*03c0*/  S2UR UR12, SR_CTAID.Y ;  /* 0x00000000000c79c3 */ /* 0x000e220000002600 */
[----:B-1----:R-:W-:-:S06]  /*03d0*/  USHF.L.U32 UR19, UR19, 0x6, URZ ;  /* 0x0000000613137899 */ /* 0x002fcc00080006ff */
[----:B------:R-:W-:Y:S01]  /*03e0*/  IMAD.U32 R3, RZ, RZ, UR19 ;  /* 0x00000013ff037e24 */ /* 0x000fe2000f8e00ff */
[----:B------:R-:W1:Y:S01]  /*03f0*/  LDC.64 R34, c[0x0][0x380] ;  /* 0x0000e000ff227b82 */ /* 0x000e620000000a00 */
[----:B--2---:R-:W-:-:S03]  /*0400*/  ULEA UR13, UR6, UR13, 0x18 ;  /* 0x0000000d060d7291 */ /* 0x004fc6000f8ec0ff */
[----:B------:R-:W-:Y:S01]  /*0410*/  LOP3.LUT R3, R3, 0x3f, R36, 0xf8, !PT ;  /* 0x0000003f03037812 */ /* 0x000fe200078ef824 */
[----:B----4-:R-:W-:Y:S01]  /*0420*/  IMAD R0, R2, R27, RZ ;  /* 0x0000001b02007224 */ /* 0x010fe200078e02ff */
[----:B------:R-:W-:-:S04]  /*0430*/  LEA.HI R16, R36, 0xc, RZ, 0x1a ;  /* 0x0000000c24107811 */ /* 0x000fc800078fd0ff */
[----:B------:R-:W2:Y:S01]  /*0440*/  LDS R37, [UR13] ;  /* 0x0000000dff257984 */ /* 0x000ea20008000800 */
[----:B0-----:R-:W-:Y:S01]  /*0450*/  IMAD R5, R3, UR5, RZ ;  /* 0x0000000503057c24 */ /* 0x001fe2000f8e02ff */
[C---:B------:R-:W-:Y:S01]  /*0460*/  LEA.HI R18, R36.reuse, 0x1c, RZ, 0x1a ;  /* 0x0000001c24127811 */ /* 0x040fe200078fd0ff */
[C---:B------:R-:W-:Y:S01]  /*0470*/  IMAD R7, R27.reuse, 0x4, R0 ;  /* 0x000000041b077824 */ /* 0x040fe200078e0200 */
[----:B------:R-:W-:Y:S01]  /*0480*/  LEA.HI R20, R36, 0x2c, RZ, 0x1a ;  /* 0x0000002c24147811 */ /* 0x000fe200078fd0ff */
[----:B------:R-:W0:Y:S01]  /*0490*/  LDC.64 R172, c[0x0][0x3c0] ;  /* 0x0000f000ffac7b82 */ /* 0x000e220000000a00 */
[----:B------:R-:W-:Y:S01]  /*04a0*/  UIMAD UR4, UR12, UR4, URZ ;  /* 0x000000040c0472a4 */ /* 0x000fe2000f8e02ff */
[----:B------:R-:W-:Y:S01]  /*04b0*/  SHF.R.S32.HI R4, RZ, 0x1f, R5 ;  /* 0x0000001fff047819 */ /* 0x000fe20000011405 */
[----:B------:R-:W-:Y:S02]  /*04c0*/  IMAD R6, R27, 0x4, R7 ;  /* 0x000000041b067824 */ /* 0x000fe400078e0207 */
[----:B------:R-:W-:-:S02]  /*04d0*/  USHF.R.S32.HI UR5, URZ, 0x1f, UR4 ;  /* 0x0000001fff057899 */ /* 0x000fc40008011404 */
[----:B------:R-:W-:Y:S01]  /*04e0*/  IMAD R14, R27, 0x8, R6 ;  /* 0x000000081b0e7824 */ /* 0x000fe200078e0206 */
[----:B------:R-:W-:Y:S01]  /*04f0*/  BAR.SYNC.DEFER_BLOCKING 0x0 ;  /* 0x0000000000007b1d */ /* 0x000fe20000010000 */
[----:B-1----:R-:W-:-:S04]  /*0500*/  IADD3 R33, P0, P1, R5, UR4, R34 ;  /* 0x0000000405217c10 */ /* 0x002fc8000f91e022 */
[----:B------:R-:W-:Y:S01]  /*0510*/  IADD3.X R35, PT, PT, R4, UR5, R35, P0, P1 ;  /* 0x0000000504237c10 */ /* 0x000fe200087e2423 */
[----:B------:R-:W-:Y:S01]  /*0520*/  IMAD R15, R18, R27, RZ ;  /* 0x0000001b120f7224 */ /* 0x000fe200078e02ff */
[-C--:B------:R-:W-:Y:S01]  /*0530*/  IADD3 R4, P0, PT, R0, R33.reuse, RZ ;  /* 0x0000002100047210 */ /* 0x080fe20007f1e0ff */
[----:B------:R-:W1:Y:S01]  /*0540*/  LDCU UR4, c[0x0][0x3c8] ;  /* 0x00007900ff0477ac */ /* 0x000e620008000800 */
[----:B------:R-:W-:Y:S02]  /*0550*/  IADD3 R8, P1, PT, R6, R33, RZ ;  /* 0x0000002106087210 */ /* 0x000fe40007f3e0ff */
[----:B------:R-:W-:Y:S02]  /*0560*/  LEA.HI.X.SX32 R5, R0, R35, 0x1, P0 ;  /* 0x0000002300057211 */ /* 0x000fe400000f0eff */
[----:B------:R-:W-:Y:S01]  /*0570*/  IADD3 R12, P0, PT, R14, R33, RZ ;  /* 0x000000210e0c7210 */ /* 0x000fe20007f1e0ff */
[----:B------:R-:W-:Y:S01]  /*0580*/  IMAD R0, R16, R27, RZ ;  /* 0x0000001b10007224 */ /* 0x000fe200078e02ff */
[----:B------:R-:W-:-:S02]  /*0590*/  LEA.HI.X.SX32 R9, R6, R35, 0x1, P1 ;  /* 0x0000002306097211 */ /* 0x000fc400008f0eff */
[----:B------:R-:W-:Y:S02]  /*05a0*/  LEA.HI.X.SX32 R13, R14, R35, 0x1, P0 ;  /* 0x000000230e0d7211 */ /* 0x000fe400000f0eff */
[CC--:B------:R-:W-:Y:S02]  /*05b0*/  IADD3 R6, P0, PT, R7.reuse, R33.reuse, RZ ;  /* 0x0000002107067210 */ /* 0x0c0fe40007f1e0ff */
[----:B------:R-:W-:Y:S02]  /*05c0*/  LEA.HI R22, R36, 0x3c, RZ, 0x1a ;  /* 0x0000003c24167811 */ /* 0x000fe400078fd0ff */
[----:B------:R-:W-:Y:S01]  /*05d0*/  IADD3 R10, P1, PT, R0, R33, RZ ;  /* 0x00000021000a7210 */ /* 0x000fe20007f3e0ff */
[----:B---3--:R3:W5:Y:S01]  /*05e0*/  LDG.E.U8 R24, desc[UR30][R4.64] ;  /* 0x0000001e04187981 */ /* 0x008762000c1e1100 */
[----:B------:R-:W-:-:S03]  /*05f0*/  LEA.HI.X.SX32 R7, R7, R35, 0x1, P0 ;  /* 0x0000002307077211 */ /* 0x000fc600000f0eff */
[----:B------:R4:W5:Y:S01]  /*0600*/  LDG.E.U8 R26, desc[UR30][R8.64] ;  /* 0x0000001e081a7981 */ /* 0x000962000c1e1100 */
[----:B------:R-:W-:Y:S01]  /*0610*/  LEA.HI.X.SX32 R11, R0, R35, 0x1, P1 ;  /* 0x00000023000b7211 */ /* 0x000fe200008f0eff */
[----:B------:R-:W-:Y:S02]  /*0620*/  IMAD R0, R27, 0x4, R14 ;  /* 0x000000041b007824 */ /* 0x000fe400078e020e */
[----:B------:R0:W5:Y:S01]  /*0630*/  LDG.E.U8 R28, desc[UR30][R12.64] ;  /* 0x0000001e0c1c7981 */ /* 0x000162000c1e1100 */
[-C--:B---3--:R-:W-:Y:S02]  /*0640*/  IMAD R4, R20, R27.reuse, RZ ;  /* 0x0000001b14047224 */ /* 0x088fe400078e02ff */
[----:B------:R-:W-:Y:S01]  /*0650*/  IMAD R5, R22, R27, RZ ;  /* 0x0000001b16057224 */ /* 0x000fe200078e02ff */
[----:B------:R3:W5:Y:S01]  /*0660*/  LDG.E.U8 R19, desc[UR30][R6.64] ;  /* 0x0000001e06137981 */ /* 0x000762000c1e1100 */
[----:B----4-:R-:W-:-:S03]  /*0670*/  IADD3 R8, P0, PT, R15, R33, RZ ;  /* 0x000000210f087210 */ /* 0x010fc60007f1e0ff */
[----:B------:R4:W5:Y:S01]  /*0680*/  LDG.E.U8 R21, desc[UR30][R10.64] ;  /* 0x0000001e0a157981 */ /* 0x000962000c1e1100 */
[----:B------:R-:W-:Y:S02]  /*0690*/  LEA.HI.X.SX32 R9, R15, R35, 0x1, P0 ;  /* 0x000000230f097211 */ /* 0x000fe400000f0eff */
[CC--:B0-----:R-:W-:Y:S02]  /*06a0*/  IADD3 R12, P1, PT, R4.reuse, R33.reuse, RZ ;  /* 0x00000021040c7210 */ /* 0x0c1fe40007f3e0ff */
[----:B------:R-:W-:Y:S01]  /*06b0*/  IADD3 R14, P0, PT, R5, R33, RZ ;  /* 0x00000021050e7210 */ /* 0x000fe20007f1e0ff */
[----:B---3--:R-:W-:Y:S01]  /*06c0*/  IMAD R7, R27, 0x4, R0 ;  /* 0x000000041b077824 */ /* 0x008fe200078e0200 */
[-C--:B------:R-:W-:Y:S01]  /*06d0*/  LEA.HI.X.SX32 R13, R4, R35.reuse, 0x1, P1 ;  /* 0x00000023040d7211 */ /* 0x080fe200008f0eff */
[----:B------:R0:W5:Y:S01]  /*06e0*/  LDG.E.U8 R25, desc[UR30][R8.64] ;  /* 0x0000001e08197981 */ /* 0x000162000c1e1100 */
[----:B------:R-:W-:Y:S02]  /*06f0*/  LEA.HI.X.SX32 R15, R5, R35, 0x1, P0 ;  /* 0x00000023050f7211 */ /* 0x000fe400000f0eff */
[C---:B------:R-:W-:Y:S01]  /*0700*/  IADD3 R4, P0, PT, R0.reuse, R33, RZ ;  /* 0x0000002100047210 */ /* 0x040fe20007f1e0ff */
[----:B------:R3:W5:Y:S03]  /*0710*/  LDG.E.U8 R29, desc[UR30][R12.64] ;  /* 0x0000001e0c1d7981 */ /* 0x000766000c1e1100 */
[----:B------:R-:W-:Y:S01]  /*0720*/  LEA.HI.X.SX32 R5, R0, R35, 0x1, P0 ;  /* 0x0000002300057211 */ /* 0x000fe200000f0eff */
[----:B------:R-:W-:Y:S01]  /*0730*/  IMAD R0, R27, 0x8, R7 ;  /* 0x000000081b007824 */ /* 0x000fe200078e0207 */
[----:B------:R-:W-:Y:S01]  /*0740*/  IADD3 R6, P0, PT, R7, R33, RZ ;  /* 0x0000002107067210 */ /* 0x000fe20007f1e0ff */
[----:B------:R1:W5:Y:S02]  /*0750*/  LDG.E.U8 R31, desc[UR30][R14.64] ;  /* 0x0000001e0e1f7981 */ /* 0x000364000c1e1100 */
[----:B----4-:R-:W-:Y:S01]  /*0760*/  IMAD R11, R27, 0x4, R0 ;  /* 0x000000041b0b7824 */ /* 0x010fe200078e0200 */
[----:B------:R-:W-:Y:S01]  /*0770*/  LEA.HI.X.SX32 R7, R7, R35, 0x1, P0 ;  /* 0x0000002307077211 */ /* 0x000fe200000f0eff */
[----:B------:R4:W5:Y:S01]  /*0780*/  LDG.E.U8 R23, desc[UR30][R4.64] ;  /* 0x0000001e04177981 */ /* 0x000962000c1e1100 */
[CC--:B0-----:R-:W-:Y:S01]  /*0790*/  IADD3 R8, P0, PT, R0.reuse, R33.reuse, RZ ;  /* 0x0000002100087210 */ /* 0x0c1fe20007f1e0ff */
[----:B------:R-:W-:Y:S01]  /*07a0*/  IMAD R17, R27, 0x4, R11 ;  /* 0x000000041b117824 */ /* 0x000fe200078e020b */
[----:B------:R-:W-:Y:S01]  /*07b0*/  IADD3 R10, P1, PT, R11, R33, RZ ;  /* 0x000000210b0a7210 */ /* 0x000fe20007f3e0ff */
[----:B------:R-:W5:Y:S01]  /*07c0*/  LDG.E.U8 R30, desc[UR30][R6.64] ;  /* 0x0000001e061e7981 */ /* 0x000f62000c1e1100 */
[----:B------:R-:W-:Y:S01]  /*07d0*/  LEA.HI.X.SX32 R9, R0, R35, 0x1, P0 ;  /* 0x0000002300097211 */ /* 0x000fe200000f0eff */
[----:B------:R-:W-:Y:S01]  /*07e0*/  IMAD R0, R27, 0x8, R17 ;  /* 0x000000081b007824 */ /* 0x000fe200078e0211 */
[----:B---3--:R-:W-:-:S02]  /*07f0*/  IADD3 R12, P0, PT, R17, R33, RZ ;  /* 0x00000021110c7210 */ /* 0x008fc40007f1e0ff */
[-C--:B------:R-:W-:Y:S01]  /*0800*/  LEA.HI.X.SX32 R11, R11, R35.reuse, 0x1, P1 ;  /* 0x000000230b0b7211 */ /* 0x080fe200008f0eff */
[----:B-1----:R-:W-:Y:S01]  /*0810*/  IMAD R15, R27, 0x4, R0 ;  /* 0x000000041b0f7824 */ /* 0x002fe200078e0200 */
[----:B------:R-:W-:Y:S01]  /*0820*/  LEA.HI.X.SX32 R13, R17, R35, 0x1, P0 ;  /* 0x00000023110d7211 */ /* 0x000fe200000f0eff */
[----:B------:R-:W5:Y:S02]  /*0830*/  LDG.E.U8 R32, desc[UR30][R8.64] ;  /* 0x0000001e08207981 */ /* 0x000f64000c1e1100 */
[----:B------:R-:W-:Y:S02]  /*0840*/  IMAD R17, R27, 0x4, R15 ;  /* 0x000000041b117824 */ /* 0x000fe400078e020f */
[----:B------:R0:W5:Y:S01]  /*0850*/  LDG.E.U8 R27, desc[UR30][R10.64] ;  /* 0x0000001e0a1b7981 */ /* 0x000162000c1e1100 */
[CC--:B----4-:R-:W-:Y:S02]  /*0860*/  IADD3 R4, P0, PT, R0.reuse, R33.reuse, RZ ;  /* 0x0000002100047210 */ /* 0x0d0fe40007f1e0ff */
[----:B------:R-:W-:Y:S01]  /*0870*/  IADD3 R14, P1, PT, R15, R33, RZ ;  /* 0x000000210f0e7210 */ /* 0x000fe20007f3e0ff */
[----:B------:R-:W5:Y:S01]  /*0880*/  LDG.E.U8 R34, desc[UR30][R12.64] ;  /* 0x0000001e0c227981 */ /* 0x000f62000c1e1100 */
[----:B0-----:R-:W0:Y:S01]  /*0890*/  LDC.64 R10, c[0x0][0x388] ;  /* 0x0000e200ff0a7b82 */ /* 0x001e220000000a00 */
[----:B------:R-:W-:-:S02]  /*08a0*/  LEA.HI.X.SX32 R5, R0, R35, 0x1, P0 ;  /* 0x0000002300057211 */ /* 0x000fc400000f0eff */
[----:B------:R-:W-:Y:S01]  /*08b0*/  LOP3.LUT R0, R36, 0x3f, RZ, 0xc0, !PT ;  /* 0x0000003f24007812 */ /* 0x000fe200078ec0ff */
[----:B------:R-:W-:Y:S01]  /*08c0*/  IMAD R9, R172, UR12, RZ ;  /* 0x0000000cac097c24 */ /* 0x000fe2000f8e02ff */
[----:B------:R-:W-:Y:S01]  /*08d0*/  IADD3 R6, P0, PT, R17, R33, RZ ;  /* 0x0000002111067210 */ /* 0x000fe20007f1e0ff */
[----:B------:R1:W5:Y:S02]  /*08e0*/  LDG.E.U8 R40, desc[UR30][R4.64] ;  /* 0x0000001e04287981 */ /* 0x000364000c1e1100 */
[----:B------:R-:W-:Y:S01]  /*08f0*/  IMAD R0, R0, UR4, RZ ;  /* 0x0000000400007c24 */ /* 0x000fe2000f8e02ff */
[-C--:B------:R-:W-:Y:S02]  /*0900*/  LEA.HI.X.SX32 R15, R15, R35.reuse, 0x1, P1 ;  /* 0x000000230f0f7211 */ /* 0x080fe400008f0eff */
[----:B------:R-:W-:-:S04]  /*0910*/  LEA.HI.X.SX32 R7, R17, R35, 0x1, P0 ;  /* 0x0000002311077211 */ /* 0x000fc800000f0eff */
[----:B------:R3:W5:Y:S01]  /*0920*/  LDG.E.U8 R15, desc[UR30][R14.64] ;  /* 0x0000001e0e0f7981 */ /* 0x000762000c1e1100 */
[----:B-1----:R-:W-:-:S03]  /*0930*/  SHF.R.S32.HI R4, RZ, 0x1f, R0 ;  /* 0x0000001fff047819 */ /* 0x002fc60000011400 */
[----:B------:R1:W5:Y:S01]  /*0940*/  LDG.E.U8 R106, desc[UR30][R6.64] ;  /* 0x0000001e066a7981 */ /* 0x000362000c1e1100 */
[--C-:B0-----:R-:W-:Y:S01]  /*0950*/  IADD3 R43, P0, P1, R0, R10, R9.reuse ;  /* 0x0000000a002b7210 */ /* 0x101fe2000791e009 */
[----:B------:R-:W-:Y:S01]  /*0960*/  IMAD R10, R2, R173, RZ ;  /* 0x000000ad020a7224 */ /* 0x000fe200078e02ff */
[----:B------:R-:W-:-:S03]  /*0970*/  SHF.R.S32.HI R0, RZ, 0x1f, R9 ;  /* 0x0000001fff007819 */ /* 0x000fc60000011409 */
[C---:B------:R-:W-:Y:S01]  /*0980*/  IMAD R12, R173.reuse, 0x4, R10 ;  /* 0x00000004ad0c7824 */ /* 0x040fe200078e020a */
[----:B------:R-:W-:Y:S02]  /*0990*/  LEA.HI R2, R36, 0x4c, RZ, 0x1a ;  /* 0x0000004c24027811 */ /* 0x000fe400078fd0ff */
[----:B------:R-:W-:Y:S01]  /*09a0*/  IADD3.X R13, PT, PT, R4, R11, R0, P0, P1 ;  /* 0x0000000b040d7210 */ /* 0x000fe200007e2400 */
[C---:B---3--:R-:W-:Y:S01]  /*09b0*/  IMAD R14, R173.reuse, 0x4, R12 ;  /* 0x00000004ad0e7824 */ /* 0x048fe200078e020c */
[----:B------:R-:W-:Y:S01]  /*09c0*/  LEA.HI R4, R36, 0x5c, RZ, 0x1a ;  /* 0x0000005c24047811 */ /* 0x000fe200078fd0ff */
[-C--:B------:R-:W-:Y:S01]  /*09d0*/  IMAD R5, R2, R173.reuse, RZ ;  /* 0x000000ad02057224 */ /* 0x080fe200078e02ff */
[----:B------:R-:W-:Y:S01]  /*09e0*/  SHF.R.S32.HI R0, RZ, 0x7, R36 ;  /* 0x00000007ff007819 */ /* 0x000fe20000011424 */
[C---:B------:R-:W-:Y:S02]  /*09f0*/  IMAD R2, R173.reuse, 0x8, R14 ;  /* 0x00000008ad027824 */ /* 0x040fe400078e020e */
[----:B-1----:R-:W-:Y:S01]  /*0a00*/  IMAD R7, R4, R173, RZ ;  /* 0x000000ad04077224 */ /* 0x002fe200078e02ff */
[----:B------:R-:W-:Y:S01]  /*0a10*/  SGXT R0, R0, 0x1 ;  /* 0x000000010000781a */ /* 0x000fe20000000200 */
[----:B------:R-:W-:Y:S01]  /*0a20*/  IMAD R4, R173, 0x4, R2 ;  /* 0x00000004ad047824 */ /* 0x000fe200078e0202 */
[----:B------:R-:W-:-:S02]  /*0a30*/  SHF.R.U32.HI R8, RZ, 0x5, R36 ;  /* 0x00000005ff087819 */ /* 0x000fc40000011624 */
[----:B--2---:R-:W-:Y:S02]  /*0a40*/  R2UR UR14, R37 ;  /* 0x00000000250e72ca */ /* 0x004fe400000e0000 */
[----:B------:R-:W-:Y:S02]  /*0a50*/  LEA.HI R6, R36, 0x6c, RZ, 0x1a ;  /* 0x0000006c24067811 */ /* 0x000fe400078fd0ff */
[----:B------:R-:W-:Y:S01]  /*0a60*/  LOP3.LUT R37, R0, 0x90, RZ, 0xc0, !PT ;  /* 0x0000009000257812 */ /* 0x000fe200078ec0ff */
[C---:B------:R-:W-:Y:S01]  /*0a70*/  IMAD R0, R173.reuse, 0x4, R4 ;  /* 0x00000004ad007824 */ /* 0x040fe200078e0204 */
[----:B------:R-:W-:Y:S01]  /*0a80*/  R2UR UR11, R8 ;  /* 0x00000000080b72ca */ /* 0x000fe200000e0000 */
[----:B------:R-:W-:Y:S01]  /*0a90*/  IMAD R9, R6, R173, RZ ;  /* 0x000000ad06097224 */ /* 0x000fe200078e02ff */
[----:B------:R-:W-:Y:S01]  /*0aa0*/  LEA.HI R8, R36, 0x7c, RZ, 0x1a ;  /* 0x0000007c24087811 */ /* 0x000fe200078fd0ff */
[----:B------:R-:W-:Y:S01]  /*0ab0*/  IMAD R6, R173, 0x8, R0 ;  /* 0x00000008ad067824 */ /* 0x000fe200078e0200 */
[----:B------:R-:W-:Y:S01]  /*0ac0*/  IADD3 R104, P0, PT, R10, R43, RZ ;  /* 0x0000002b0a687210 */ /* 0x000fe20007f1e0ff */
[----:B------:R-:W-:-:S02]  /*0ad0*/  IMAD R16, R16, R173, RZ ;  /* 0x000000ad10107224 */ /* 0x000fc400078e02ff */
[----:B------:R-:W-:Y:S02]  /*0ae0*/  IMAD R11, R8, R173, RZ ;  /* 0x000000ad080b7224 */ /* 0x000fe400078e02ff */
[C---:B------:R-:W-:Y:S01]  /*0af0*/  IMAD R8, R173.reuse, 0x4, R6 ;  /* 0x00000004ad087824 */ /* 0x040fe200078e0206 */
[----:B------:R-:W-:Y:S01]  /*0b00*/  IADD3 R102, P6, PT, R16, R43, RZ ;  /* 0x0000002b10667210 */ /* 0x000fe20007fde0ff */
[----:B------:R-:W-:Y:S01]  /*0b10*/  IMAD R18, R18, R173, RZ ;  /* 0x000000ad12127224 */ /* 0x000fe200078e02ff */
[----:B------:R-:W-:Y:S01]  /*0b20*/  LEA.HI.X.SX32 R105, R10, R13, 0x1, P0 ;  /* 0x0000000d0a697211 */ /* 0x000fe200000f0eff */
[----:B------:R-:W-:Y:S01]  /*0b30*/  IMAD R10, R173, 0x4, R8 ;  /* 0x00000004ad0a7824 */ /* 0x000fe200078e0208 */
[-C--:B------:R-:W-:Y:S02]  /*0b40*/  IADD3 R92, P1, PT, R7, R43.reuse, RZ ;  /* 0x0000002b075c7210 */ /* 0x080fe40007f3e0ff */
[----:B------:R-:W-:Y:S02]  /*0b50*/  IADD3 R100, P5, PT, R18, R43, RZ ;  /* 0x0000002b12647210 */ /* 0x000fe40007fbe0ff */
[-C--:B------:R-:W-:Y:S01]  /*0b60*/  LEA.HI.X.SX32 R103, R16, R13.reuse, 0x1, P6 ;  /* 0x0000000d10677211 */ /* 0x080fe200030f0eff */
[----:B------:R-:W-:Y:S01]  /*0b70*/  IMAD R16, R173, 0x8, R10 ;  /* 0x00000008ad107824 */ /* 0x000fe200078e020a */
[----:B------:R-:W-:Y:S01]  /*0b80*/  LEA.HI.X.SX32 R93, R7, R13, 0x1, P1 ;  /* 0x0000000d075d7211 */ /* 0x000fe200008f0eff */
[----:B------:R-:W-:Y:S01]  /*0b90*/  IMAD R20, R20, R173, RZ ;  /* 0x000000ad14147224 */ /* 0x000fe200078e02ff */
[----:B------:R-:W-:Y:S01]  /*0ba0*/  LEA.HI.X.SX32 R101, R18, R13, 0x1, P5 ;  /* 0x0000000d12657211 */ /* 0x000fe200028f0eff */
[----:B------:R-:W-:Y:S01]  /*0bb0*/  IMAD R18, R173, 0x4, R16 ;  /* 0x00000004ad127824 */ /* 0x000fe200078e0210 */
[----:B------:R-:W-:-:S02]  /*0bc0*/  IADD3 R86, P1, PT, R12, R43, RZ ;  /* 0x0000002b0c567210 */ /* 0x000fc40007f3e0ff */
[----:B------:R-:W-:Y:S02]  /*0bd0*/  IADD3 R98, P4, PT, R20, R43, RZ ;  /* 0x0000002b14627210 */ /* 0x000fe40007f9e0ff */
[----:B------:R-:W-:Y:S01]  /*0be0*/  LEA.HI.X.SX32 R87, R12, R13, 0x1, P1 ;  /* 0x0000000d0c577211 */ /* 0x000fe200008f0eff */
[----:B------:R-:W-:Y:S01]  /*0bf0*/  IMAD R12, R173, 0x4, R18 ;  /* 0x00000004ad0c7824 */ /* 0x000fe200078e0212 */
[-C--:B------:R-:W-:Y:S02]  /*0c00*/  IADD3 R90, P0, PT, R9, R43.reuse, RZ ;  /* 0x0000002b095a7210 */ /* 0x080fe40007f1e0ff */
[----:B------:R-:W-:Y:S02]  /*0c10*/  IADD3 R94, P2, PT, R5, R43, RZ ;  /* 0x0000002b055e7210 */ /* 0x000fe40007f5e0ff */
[----:B------:R-:W-:Y:S01]  /*0c20*/  LEA.HI.X.SX32 R99, R20, R13, 0x1, P4 ;  /* 0x0000000d14637211 */ /* 0x000fe200020f0eff */
[----:B------:R-:W-:Y:S01]  /*0c30*/  IMAD R20, R173, 0x8, R12 ;  /* 0x00000008ad147824 */ /* 0x000fe200078e020c */
[----:B------:R-:W-:-:S02]  /*0c40*/  IADD3 R82, P1, PT, R2, R43, RZ ;  /* 0x0000002b02527210 */ /* 0x000fc40007f3e0ff */
[-C--:B------:R-:W-:Y:S02]  /*0c50*/  LEA.HI.X.SX32 R91, R9, R13.reuse, 0x1, P0 ;  /* 0x0000000d095b7211 */ /* 0x080fe400000f0eff */
[----:B------:R-:W-:Y:S02]  /*0c60*/  LEA.HI.X.SX32 R95, R5, R13, 0x1, P2 ;  /* 0x0000000d055f7211 */ /* 0x000fe400010f0eff */
[-C--:B------:R-:W-:Y:S02]  /*0c70*/  IADD3 R84, P0, PT, R14, R43.reuse, RZ ;  /* 0x0000002b0e547210 */ /* 0x080fe40007f1e0ff */
[----:B------:R-:W-:Y:S02]  /*0c80*/  IADD3 R80, P2, PT, R4, R43, RZ ;  /* 0x0000002b04507210 */ /* 0x000fe40007f5e0ff */
[-C--:B------:R-:W-:Y:S01]  /*0c90*/  LEA.HI.X.SX32 R83, R2, R13.reuse, 0x1, P1 ;  /* 0x0000000d02537211 */ /* 0x080fe200008f0eff */
[----:B------:R-:W-:Y:S01]  /*0ca0*/  IMAD R2, R173, 0x4, R20 ;  /* 0x00000004ad027824 */ /* 0x000fe200078e0214 */
[----:B------:R-:W-:-:S02]  /*0cb0*/  LEA.HI.X.SX32 R85, R14, R13, 0x1, P0 ;  /* 0x0000000d0e557211 */ /* 0x000fc400000f0eff */
[----:B------:R-:W-:Y:S01]  /*0cc0*/  LEA.HI.X.SX32 R81, R4, R13, 0x1, P2 ;  /* 0x0000000d04517211 */ /* 0x000fe200010f0eff */
[C---:B------:R-:W-:Y:S01]  /*0cd0*/  IMAD R4, R173.reuse, 0x4, R2 ;  /* 0x00000004ad047824 */ /* 0x040fe200078e0202 */
[-C--:B------:R-:W-:Y:S02]  /*0ce0*/  IADD3 R78, P0, PT, R0, R43.reuse, RZ ;  /* 0x0000002b004e7210 */ /* 0x080fe40007f1e0ff */
[----:B------:R-:W-:Y:S02]  /*0cf0*/  IADD3 R76, P1, PT, R6, R43, RZ ;  /* 0x0000002b064c7210 */ /* 0x000fe40007f3e0ff */
[----:B------:R-:W-:Y:S01]  /*0d00*/  LEA.HI.X.SX32 R79, R0, R13, 0x1, P0 ;  /* 0x0000000d004f7211 */ /* 0x000fe200000f0eff */
[C---:B------:R-:W-:Y:S01]  /*0d10*/  IMAD R0, R173.reuse, 0x8, R4 ;  /* 0x00000008ad007824 */ /* 0x040fe200078e0204 */
[----:B------:R-:W-:Y:S02]  /*0d20*/  IADD3 R74, P2, PT, R8, R43, RZ ;  /* 0x0000002b084a7210 */ /* 0x000fe40007f5e0ff */
[-C--:B------:R-:W-:Y:S01]  /*0d30*/  LEA.HI.X.SX32 R77, R6, R13.reuse, 0x1, P1 ;  /* 0x0000000d064d7211 */ /* 0x080fe200008f0eff */
[----:B------:R-:W-:Y:S01]  /*0d40*/  IMAD R6, R173, 0x4, R0 ;  /* 0x00000004ad067824 */ /* 0x000fe200078e0200 */
[----:B------:R-:W-:-:S02]  /*0d50*/  LEA.HI.X.SX32 R75, R8, R13, 0x1, P2 ;  /* 0x0000000d084b7211 */ /* 0x000fc400010f0eff */
[-C--:B------:R-:W-:Y:S01]  /*0d60*/  IADD3 R68, P2, PT, R18, R43.reuse, RZ ;  /* 0x0000002b12447210 */ /* 0x080fe20007f5e0ff */
[C---:B------:R-:W-:Y:S01]  /*0d70*/  IMAD R8, R173.reuse, 0x4, R6 ;  /* 0x00000004ad087824 */ /* 0x040fe200078e0206 */
[-C--:B------:R-:W-:Y:S02]  /*0d80*/  IADD3 R72, P0, PT, R10, R43.reuse, RZ ;  /* 0x0000002b0a487210 */ /* 0x080fe40007f1e0ff */
[----:B------:R-:W-:Y:S02]  /*0d90*/  IADD3 R70, P1, PT, R16, R43, RZ ;  /* 0x0000002b10467210 */ /* 0x000fe40007f3e0ff */
[-C--:B------:R-:W-:Y:S02]  /*0da0*/  LEA.HI.X.SX32 R69, R18, R13.reuse, 0x1, P2 ;  /* 0x0000000d12457211 */ /* 0x080fe400010f0eff */
[----:B------:R-:W-:Y:S01]  /*0db0*/  LEA.HI.X.SX32 R73, R10, R13, 0x1, P0 ;  /* 0x0000000d0a497211 */ /* 0x000fe200000f0eff */
[----:B------:R-:W-:Y:S01]  /*0dc0*/  IMAD R10, R173, 0x8, R8 ;  /* 0x00000008ad0a7824 */ /* 0x000fe200078e0208 */
[----:B------:R-:W-:-:S02]  /*0dd0*/  IADD3 R62, P2, PT, R2, R43, RZ ;  /* 0x0000002b023e7210 */ /* 0x000fc40007f5e0ff */
[----:B------:R-:W-:Y:S02]  /*0de0*/  LEA.HI.X.SX32 R71, R16, R13, 0x1, P1 ;  /* 0x0000000d10477211 */ /* 0x000fe400008f0eff */
[-C--:B------:R-:W-:Y:S02]  /*0df0*/  IADD3 R64, P1, PT, R20, R43.reuse, RZ ;  /* 0x0000002b14407210 */ /* 0x080fe40007f3e0ff */
[----:B------:R-:W-:Y:S02]  /*0e00*/  IADD3 R66, P0, PT, R12, R43, RZ ;  /* 0x0000002b0c427210 */ /* 0x000fe40007f1e0ff */
[-C--:B------:R-:W-:Y:S01]  /*0e10*/  LEA.HI.X.SX32 R63, R2, R13.reuse, 0x1, P2 ;  /* 0x0000000d023f7211 */ /* 0x080fe200010f0eff */
[C---:B------:R-:W-:Y:S01]  /*0e20*/  IMAD R2, R173.reuse, 0x4, R10 ;  /* 0x00000004ad027824 */ /* 0x040fe200078e020a */
[-C--:B------:R-:W-:Y:S02]  /*0e30*/  LEA.HI.X.SX32 R65, R20, R13.reuse, 0x1, P1 ;  /* 0x0000000d14417211 */ /* 0x080fe400008f0eff */
[----:B------:R-:W-:Y:S01]  /*0e40*/  LEA.HI.X.SX32 R67, R12, R13, 0x1, P0 ;  /* 0x0000000d0c437211 */ /* 0x000fe200000f0eff */
[----:B------:R-:W-:Y:S01]  /*0e50*/  IMAD R12, R173, 0x4, R2 ;  /* 0x00000004ad0c7824 */ /* 0x000fe200078e0202 */
[----:B------:R-:W-:-:S02]  /*0e60*/  IADD3 R58, P1, PT, R0, R43, RZ ;  /* 0x0000002b003a7210 */ /* 0x000fc40007f3e0ff */
[-C--:B------:R-:W-:Y:S02]  /*0e70*/  IADD3 R56, P2, PT, R6, R43.reuse, RZ ;  /* 0x0000002b06387210 */ /* 0x080fe40007f5e0ff */
[----:B------:R-:W-:Y:S02]  /*0e80*/  IADD3 R60, P0, PT, R4, R43, RZ ;  /* 0x0000002b043c7210 */ /* 0x000fe40007f1e0ff */
[-C--:B------:R-:W-:Y:S01]  /*0e90*/  LEA.HI.X.SX32 R59, R0, R13.reuse, 0x1, P1 ;  /* 0x0000000d003b7211 */ /* 0x080fe200008f0eff */
[C---:B------:R-:W-:Y:S01]  /*0ea0*/  IMAD R0, R173.reuse, 0x8, R12 ;  /* 0x00000008ad007824 */ /* 0x040fe200078e020c */
        /* <DEDUP_REMOVED lines=10> */
[-C--:B------:R-:W-:Y:S02]  /*0f50*/  LEA.HI.X.SX32 R97, R22, R13.reuse, 0x1, P3 ;  /* 0x0000000d16617211 */ /* 0x080fe400018f0eff */
[----:B------:R-:W-:-:S02]  /*0f60*/  LEA.HI.X.SX32 R55, R8, R13, 0x1, P0 ;  /* 0x0000000d08377211 */ /* 0x000fc400000f0eff */
[----:B------:R-:W-:Y:S02]  /*0f70*/  LEA.HI.X.SX32 R53, R10, R13, 0x1, P1 ;  /* 0x0000000d0a357211 */ /* 0x000fe400008f0eff */
[-C--:B------:R-:W-:Y:S02]  /*0f80*/  IADD3 R88, P6, PT, R11, R43.reuse, RZ ;  /* 0x0000002b0b587210 */ /* 0x080fe40007fde0ff */
[-C--:B------:R-:W-:Y:S02]  /*0f90*/  IADD3 R48, P0, PT, R12, R43.reuse, RZ ;  /* 0x0000002b0c307210 */ /* 0x080fe40007f1e0ff */
[-C--:B------:R-:W-:Y:S02]  /*0fa0*/  IADD3 R46, P1, PT, R0, R43.reuse, RZ ;  /* 0x0000002b002e7210 */ /* 0x080fe40007f3e0ff */
[-C--:B------:R-:W-:Y:S02]  /*0fb0*/  IADD3 R44, P2, PT, R4, R43.reuse, RZ ;  /* 0x0000002b042c7210 */ /* 0x080fe40007f5e0ff */
[----:B------:R-:W-:-:S02]  /*0fc0*/  IADD3 R42, P3, PT, R2, R43, RZ ;  /* 0x0000002b022a7210 */ /* 0x000fc40007f7e0ff */
[-C--:B------:R-:W-:Y:S02]  /*0fd0*/  LEA.HI.X.SX32 R89, R11, R13.reuse, 0x1, P6 ;  /* 0x0000000d0b597211 */ /* 0x080fe400030f0eff */
[-C--:B------:R-:W-:Y:S02]  /*0fe0*/  LEA.HI.X.SX32 R49, R12, R13.reuse, 0x1, P0 ;  /* 0x0000000d0c317211 */ /* 0x080fe400000f0eff */
[-C--:B------:R-:W-:Y:S02]  /*0ff0*/  LEA.HI.X.SX32 R47, R0, R13.reuse, 0x1, P1 ;  /* 0x0000000d002f7211 */ /* 0x080fe400008f0eff */
[-C--:B------:R-:W-:Y:S02]  /*1000*/  LEA.HI.X.SX32 R45, R4, R13.reuse, 0x1, P2 ;  /* 0x0000000d042d7211 */ /* 0x080fe400010f0eff */
[----:B------:R-:W-:Y:S02]  /*1010*/  LEA.HI.X.SX32 R43, R2, R13, 0x1, P3 ;  /* 0x0000000d022b7211 */ /* 0x000fe400018f0eff */
[----:B------:R-:W-:Y:S01]  /*1020*/  LOP3.LUT R37, R37, 0x7f, R36, 0x78, !PT ;  /* 0x0000007f25257812 */ /* 0x000fe200078e7824 */
[----:B------:R-:W-:Y:S06]  /*1030*/  BRA.U UP0, `(.L_x_5) ;  /* 0x0000000100187547 */ /* 0x000fec000b800000 */
[----:B------:R-:W-:Y:S01]  /*1040*/  ELECT P0, URZ, PT ;  /* 0x0000000000ff782f */ /* 0x000fe20003800000 */
[----:B------:R-:W-:Y:S01]  /*1050*/  IMAD.MOV.U32 R0, RZ, RZ, 0x1 ;  /* 0x00000001ff007424 */ /* 0x000fe200078e00ff */
[----:B------:R-:W-:Y:S01]  /*1060*/  UMOV UR4, 0x40 ;  /* 0x0000004000047882 */ /* 0x000fe20000000000 */
[----:B------:R-:W-:Y:S01]  /*1070*/  UVIRTCOUNT.DEALLOC.SMPOOL 0x80 ;  /* 0x000000800000784c */ /* 0x000fe20000000000 */
[----:B------:R-:W-:-:S09]  /*1080*/  ULEA UR4, UR6, UR4, 0x18 ;  /* 0x0000000406047291 */ /* 0x000fd2000f8ec0ff */
[----:B------:R0:W-:Y:S03]  /*1090*/  @P0 STS.U8 [UR4], R0 ;  /* 0x00000000ff000988 */ /* 0x0001e60008000004 */
.L_x_5:
[----:B------:R-:W-:Y:S01]  /*10a0*/  USHF.L.U32 UR4, UR11, 0x15, URZ ;  /* 0x000000150b047899 */ /* 0x000fe200080006ff */
[----:B------:R-:W-:Y:S01]  /*10b0*/  LOP3.LUT R38, R37, 0x20, RZ, 0x3c, !PT ;  /* 0x0000002025267812 */ /* 0x000fe200078e3cff */
[----:B------:R-:W-:Y:S01]  /*10c0*/  ULOP3.LUT UR17, UR11, 0x4, URZ, 0xc0, !UPT ;  /* 0x000000040b117892 */ /* 0x000fe2000f8ec0ff */
[----:B------:R-:W-:Y:S01]  /*10d0*/  LOP3.LUT P1, RZ, R36, 0xff, RZ, 0xc0, !PT ;  /* 0x000000ff24ff7812 */ /* 0x000fe2000782c0ff */
[----:B------:R-:W-:Y:S01]  /*10e0*/  ULOP3.LUT UR6, UR4, 0x600000, URZ, 0xc0, !UPT ;  /* 0x0060000004067892 */ /* 0x000fe2000f8ec0ff */
[----:B-----5:R1:W-:Y:S01]  /*10f0*/  STS.U8 [R37+UR13+0x8000], R24 ;  /* 0x0080001825007988 */ /* 0x0203e2000800000d */
[----:B------:R-:W-:Y:S01]  /*1100*/  UMOV UR5, 0x1 ;  /* 0x0000000100057882 */ /* 0x000fe20000000000 */
[----:B------:R-:W-:Y:S01]  /*1110*/  UIADD3 UR18, UPT, UPT, UR13, 0x9000, URZ ;  /* 0x000090000d127890 */ /* 0x000fe2000fffe0ff */
[----:B0-----:R-:W-:Y:S01]  /*1120*/  PRMT R0, RZ, 0x7610, R0 ;  /* 0x00007610ff007816 */ /* 0x001fe20000000000 */
[----:B------:R-:W-:Y:S01]  /*1130*/  UIADD3 UR15, UPT, UPT, UR14, UR6, URZ ;  /* 0x000000060e0f7290 */ /* 0x000fe2000fffe0ff */
[----:B------:R0:W-:Y:S01]  /*1140*/  STS.U8 [R37+UR13+0x8200], R26 ;  /* 0x0082001a25007988 */ /* 0x0001e2000800000d */
[----:B------:R-:W-:Y:S01]  /*1150*/  UIADD3 UR36, UPT, UPT, UR19, 0x40, URZ ;  /* 0x0000004013247890 */ /* 0x000fe2000fffe0ff */
[----:B------:R-:W-:Y:S01]  /*1160*/  PRMT R2, RZ, 0x7610, R2 ;  /* 0x00007610ff027816 */ /* 0x000fe20000000002 */
[----:B------:R-:W-:Y:S01]  /*1170*/  ULEA UR15, UR17, UR15, 0x3 ;  /* 0x0000000f110f7291 */ /* 0x000fe2000f8e18ff */
[----:B------:R2:W-:Y:S02]  /*1180*/  STS.U8 [R37+UR13+0x8400], R28 ;  /* 0x0084001c25007988 */ /* 0x0005e4000800000d */
[----:B------:R-:W-:Y:S01]  /*1190*/  VOTEU.ALL UP1, P1 ;  /* 0x0000000000ff7886 */ /* 0x000fe20000820000 */
[----:B------:R-:W-:Y:S01]  /*11a0*/  VOTEU.ALL UP2, P1 ;  /* 0x0000000000ff7886 */ /* 0x000fe20000840000 */
[----:B------:R3:W-:Y:S01]  /*11b0*/  STS.U8 [R37+UR13+0x8600], R30 ;  /* 0x0086001e25007988 */ /* 0x0007e2000800000d */
[----:B------:R-:W-:-:S02]  /*11c0*/  ISETP.LT.AND P2, PT, RZ, UR36, PT ;  /* 0x00000024ff007c0c */ /* 0x000fc4000bf41270 */
[----:B------:R-:W-:-:S04]  /*11d0*/  @!UP1 UIADD3 UR8, UPT, UPT, -UR5, 0x100000, URZ ;  /* 0x0010000005089890 */ /* 0x000fc8000fffe1ff */
[----:B------:R-:W-:Y:S02]  /*11e0*/  @!UP1 USHF.L.U32 UR9, UR8, 0xb, URZ ;  /* 0x0000000b08099899 */ /* 0x000fe400080006ff */
[----:B------:R-:W-:Y:S01]  /*11f0*/  @!UP1 USHF.L.U32 UR8, UR8, 0x1, URZ ;  /* 0x0000000108089899 */ /* 0x000fe200080006ff */
[----:B------:R-:W-:Y:S04]  /*1200*/  STS.U8 [R37+UR13+0x8800], R32 ;  /* 0x0088002025007988 */ /* 0x000fe8000800000d */
        /* <DEDUP_REMOVED lines=9> */
[----:B------:R4:W-:Y:S04]  /*12a0*/  STS.U8 [R38+UR13+0x8d00], R15 ;  /* 0x008d000f26007988 */ /* 0x0009e8000800000d */
[----:B------:R0:W-:Y:S01]  /*12b0*/  STS.U8 [R38+UR13+0x8f00], R31 ;  /* 0x008f001f26007988 */ /* 0x0001e2000800000d */
[----:B------:R-:W-:Y:S01]  /*12c0*/  STTM.16dp32bit_t0_t15.x16 tmem[UR15], RZ ;  /* 0x000000ff000079ed */ /* 0x000fe20008a0000f */
[----:B------:R-:W-:Y:S01]  /*12d0*/  STTM.16dp32bit_t16_t31.x16 tmem[UR15+0x10], RZ ;  /* 0x000010ff000079ed */ /* 0x000fe20008a2000f */
[----:B------:R-:W0:Y:S02]  /*12e0*/  FENCE.VIEW.ASYNC.T ;  /* 0x00000000000073c6 */ /* 0x000e240000000200 */
[----:B0-----:R-:W-:Y:S01]  /*12f0*/  BAR.SYNC.DEFER_BLOCKING 0x0 ;  /* 0x0000000000007b1d */ /* 0x001fe20000010000 */
[----:B------:R-:W-:-:S02]  /*1300*/  PRMT R4, RZ, 0x7610, R4 ;  /* 0x00007610ff047816 */ /* 0x000fc40000000004 */
[----:B------:R-:W-:Y:S02]  /*1310*/  PRMT R6, RZ, 0x7610, R6 ;  /* 0x00007610ff067816 */ /* 0x000fe40000000006 */
[----:B------:R-:W-:Y:S01]  /*1320*/  PRMT R8, RZ, 0x7610, R8 ;  /* 0x00007610ff087816 */ /* 0x000fe20000000008 */
[----:B------:R-:W0:Y:S02]  /*1330*/  FENCE.VIEW.ASYNC.S ;  /* 0x00000000000073c6 */ /* 0x000e240000000000 */
[----:B0-----:R0:W0:Y:S02]  /*1340*/  @!UP2 SYNCS.EXCH.64 URZ, [UR18], UR8 ;  /* 0x0000000812ffa5b2 */ /* 0x0010240008000100 */
[----:B0-----:R-:W-:Y:S01]  /*1350*/  BAR.SYNC.DEFER_BLOCKING 0x0 ;  /* 0x0000000000007b1d */ /* 0x001fe20000010000 */
[----:B------:R-:W-:Y:S02]  /*1360*/  PRMT R10, RZ, 0x7610, R10 ;  /* 0x00007610ff0a7816 */ /* 0x000fe4000000000a */
[----:B------:R-:W-:-:S02]  /*1370*/  PRMT R12, RZ, 0x7610, R12 ;  /* 0x00007610ff0c7816 */ /* 0x000fc4000000000c */
[----:B------:R-:W-:Y:S02]  /*1380*/  PRMT R14, RZ, 0x7610, R14 ;  /* 0x00007610ff0e7816 */ /* 0x000fe4000000000e */
[----:B------:R-:W-:Y:S02]  /*1390*/  PRMT R16, RZ, 0x7610, R16 ;  /* 0x00007610ff107816 */ /* 0x000fe40000000010 */
[----:B------:R-:W-:Y:S02]  /*13a0*/  PRMT R18, RZ, 0x7610, R18 ;  /* 0x00007610ff127816 */ /* 0x000fe40000000012 */
[----:B------:R-:W-:Y:S02]  /*13b0*/  PRMT R20, RZ, 0x7610, R20 ;  /* 0x00007610ff147816 */ /* 0x000fe40000000014 */
[----:B------:R-:W-:Y:S02]  /*13c0*/  PRMT R22, RZ, 0x7610, R22 ;  /* 0x00007610ff167816 */ /* 0x000fe40000000016 */
[----:B-1----:R-:W-:-:S02]  /*13d0*/  PRMT R24, RZ, 0x7610, R24 ;  /* 0x00007610ff187816 */ /* 0x002fc40000000018 */
[----:B------:R-:W-:Y:S02]  /*13e0*/  PRMT R26, RZ, 0x7610, R26 ;  /* 0x00007610ff1a7816 */ /* 0x000fe4000000001a */
[----:B--2---:R-:W-:Y:S02]  /*13f0*/  PRMT R28, RZ, 0x7610, R28 ;  /* 0x00007610ff1c7816 */ /* 0x004fe4000000001c */
[----:B---3--:R-:W-:Y:S02]  /*1400*/  PRMT R30, RZ, 0x7610, R30 ;  /* 0x00007610ff1e7816 */ /* 0x008fe4000000001e */
[----:B------:R-:W-:Y:S01]  /*1410*/  PRMT R5, RZ, 0x7610, R5 ;  /* 0x00007610ff057816 */ /* 0x000fe20000000005 */
[----:B------:R-:W2:Y:S01]  /*1420*/  @P2 LDG.E.U8 R0, desc[UR30][R104.64] ;  /* 0x0000001e68002981 */ /* 0x000ea2000c1e1100 */
[----:B------:R-:W-:Y:S02]  /*1430*/  PRMT R7, RZ, 0x7610, R7 ;  /* 0x00007610ff077816 */ /* 0x000fe40000000007 */
[----:B------:R-:W-:Y:S01]  /*1440*/  PRMT R9, RZ, 0x7610, R9 ;  /* 0x00007610ff097816 */ /* 0x000fe20000000009 */
[----:B------:R-:W3:Y:S01]  /*1450*/  @P2 LDG.E.U8 R2, desc[UR30][R84.64] ;  /* 0x0000001e54022981 */ /* 0x000ee2000c1e1100 */
[----:B------:R-:W-:-:S02]  /*1460*/  PRMT R11, RZ, 0x7610, R11 ;  /* 0x00007610ff0b7816 */ /* 0x000fc4000000000b */
[----:B------:R-:W-:Y:S01]  /*1470*/  PRMT R13, RZ, 0x7610, R13 ;  /* 0x00007610ff0d7816 */ /* 0x000fe2000000000d */
[----:B------:R-:W3:Y:S01]  /*1480*/  @P2 LDG.E.U8 R4, desc[UR30][R82.64] ;  /* 0x0000001e52042981 */ /* 0x000ee2000c1e1100 */
[----:B----4-:R-:W-:Y:S02]  /*1490*/  PRMT R15, RZ, 0x7610, R15 ;  /* 0x00007610ff0f7816 */ /* 0x010fe4000000000f */
[----:B------:R-:W-:Y:S01]  /*14a0*/  PRMT R17, RZ, 0x7610, R17 ;  /* 0x00007610ff117816 */ /* 0x000fe20000000011 */
[----:B------:R-:W4:Y:S01]  /*14b0*/  @P2 LDG.E.U8 R6, desc[UR30][R78.64] ;  /* 0x0000001e4e062981 */ /* 0x000f22000c1e1100 */
[----:B------:R-:W-:Y:S02]  /*14c0*/  PRMT R19, RZ, 0x7610, R19 ;  /* 0x00007610ff137816 */ /* 0x000fe40000000013 */
[----:B------:R-:W-:Y:S01]  /*14d0*/  PRMT R21, RZ, 0x7610, R21 ;  /* 0x00007610ff157816 */ /* 0x000fe20000000015 */
[----:B------:R-:W4:Y:S01]  /*14e0*/  @P2 LDG.E.U8 R8, desc[UR30][R76.64] ;  /* 0x0000001e4c082981 */ /* 0x000f22000c1e1100 */
[----:B------:R-:W-:-:S02]  /*14f0*/  PRMT R23, RZ, 0x7610, R23 ;  /* 0x00007610ff177816 */ /* 0x000fc40000000017 */
[----:B------:R-:W-:Y:S01]  /*1500*/  PRMT R25, RZ, 0x7610, R25 ;  /* 0x00007610ff197816 */ /* 0x000fe20000000019 */
[----:B------:R-:W4:Y:S01]  /*1510*/  @P2 LDG.E.U8 R10, desc[UR30][R72.64] ;  /* 0x0000001e480a2981 */ /* 0x000f22000c1e1100 */
[----:B------:R-:W-:Y:S02]  /*1520*/  PRMT R27, RZ, 0x7610, R27 ;  /* 0x00007610ff1b7816 */ /* 0x000fe4000000001b */
[----:B------:R-:W-:Y:S01]  /*1530*/  PRMT R29, RZ, 0x7610, R29 ;  /* 0x00007610ff1d7816 */ /* 0x000fe2000000001d */
[----:B------:R-:W4:Y:S01]  /*1540*/  @P2 LDG.E.U8 R12, desc[UR30][R70.64] ;  /* 0x0000001e460c2981 */ /* 0x000f22000c1e1100 */
[----:B------:R-:W-:Y:S02]  /*1550*/  PRMT R31, RZ, 0x7610, R31 ;  /* 0x00007610ff1f7816 */ /* 0x000fe4000000001f */
[----:B------:R-:W-:Y:S01]  /*1560*/  PRMT R33, RZ, 0x7610, R33 ;  /* 0x00007610ff217816 */ /* 0x000fe20000000021 */
[----:B------:R-:W4:Y:S01]  /*1570*/  @P2 LDG.E.U8 R14, desc[UR30][R66.64] ;  /* 0x0000001e420e2981 */ /* 0x000f22000c1e1100 */
[----:B------:R-:W-:-:S03]  /*1580*/  PRMT R35, RZ, 0x7610, R35 ;  /* 0x00007610ff237816 */ /* 0x000fc60000000023 */
[----:B------:R-:W4:Y:S04]  /*1590*/  @P2 LDG.E.U8 R16, desc[UR30][R64.64] ;  /* 0x0000001e40102981 */ /* 0x000f28000c1e1100 */
        /* <DEDUP_REMOVED lines=22> */
[----:B------:R-:W4:Y:S01]  /*1700*/  @P2 LDG.E.U8 R35, desc[UR30][R88.64] ;  /* 0x0000001e58232981 */ /* 0x000f22000c1e1100 */
[----:B------:R-:W-:-:S04]  /*1710*/  @!UP1 UIADD3 UR8, UPT, UPT, -UR5, 0x100000, URZ ;  /* 0x0010000005089890 */ /* 0x000fc8000fffe1ff */
[----:B------:R-:W-:Y:S02]  /*1720*/  @!UP1 USHF.L.U32 UR9, UR8, 0xb, URZ ;  /* 0x0000000b08099899 */ /* 0x000fe400080006ff */
[----:B------:R-:W-:Y:S01]  /*1730*/  @!UP1 USHF.L.U32 UR8, UR8, 0x1, URZ ;  /* 0x0000000108089899 */ /* 0x000fe200080006ff */
[----:B------:R-:W-:Y:S01]  /*1740*/  VOTEU.ALL UP2, P1 ;  /* 0x0000000000ff7886 */ /* 0x000fe20000840000 */
[----:B------:R-:W-:-:S04]  /*1750*/  @!UP1 UIADD3 UR4, UPT, UPT, -UR5, 0x100000, URZ ;  /* 0x0010000005049890 */ /* 0x000fc8000fffe1ff */
[----:B------:R-:W-:Y:S02]  /*1760*/  @!UP1 USHF.L.U32 UR5, UR4, 0xb, URZ ;  /* 0x0000000b04059899 */ /* 0x000fe400080006ff */
[----:B------:R-:W-:Y:S01]  /*1770*/  @!UP1 USHF.L.U32 UR4, UR4, 0x1, URZ ;  /* 0x0000000104049899 */ /* 0x000fe200080006ff */
[----:B------:R-:W-:Y:S01]  /*1780*/  ISETP.EQ.U32.AND P3, PT, RZ, UR11, P2 ;  /* 0x0000000bff007c0c */ /* 0x000fe20009762070 */
[----:B------:R-:W-:-:S04]  /*1790*/  UIADD3 UR16, UPT, UPT, UR14, 0x100000, URZ ;  /* 0x001000000e107890 */ /* 0x000fc8000fffe0ff */
[----:B------:R-:W-:Y:S01]  /*17a0*/  UIADD3 UR6, UPT, UPT, UR6, UR16, URZ ;  /* 0x0000001006067290 */ /* 0x000fe2000fffe0ff */
[----:B------:R0:W1:Y:S01]  /*17b0*/  @!UP2 SYNCS.EXCH.64 URZ, [UR13+0x9008], UR8 ;  /* 0x009008080dffa5b2 */ /* 0x0000620008000100 */
[----:B------:R-:W-:Y:S02]  /*17c0*/  VOTEU.ALL UP2, P1 ;  /* 0x0000000000ff7886 */ /* 0x000fe40000840000 */
[----:B------:R-:W-:Y:S02]  /*17d0*/  ULEA UR17, UR17, UR6, 0x4 ;  /* 0x0000000611117291 */ /* 0x000fe4000f8e20ff */
[----:B------:R-:W-:Y:S02]  /*17e0*/  UIADD3 UR10, UPT, UPT, UR13, 0x4000, URZ ;  /* 0x000040000d0a7890 */ /* 0x000fe4000fffe0ff */
[----:B--2---:R0:W-:Y:S04]  /*17f0*/  STS.U8 [R37+UR13+0x2000], R0 ;  /* 0x0020000025007988 */ /* 0x0041e8000800000d */
[----:B---3--:R0:W-:Y:S04]  /*1800*/  STS.U8 [R37+UR13+0x2200], R2 ;  /* 0x0022000225007988 */ /* 0x0081e8000800000d */
[----:B------:R0:W-:Y:S04]  /*1810*/  STS.U8 [R37+UR13+0x2400], R4 ;  /* 0x0024000425007988 */ /* 0x0001e8000800000d */
[----:B----4-:R0:W-:Y:S04]  /*1820*/  STS.U8 [R37+UR13+0x2600], R6 ;  /* 0x0026000625007988 */ /* 0x0101e8000800000d */
[----:B------:R0:W-:Y:S04]  /*1830*/  STS.U8 [R37+UR13+0x2800], R8 ;  /* 0x0028000825007988 */ /* 0x0001e8000800000d */
        /* <DEDUP_REMOVED lines=26> */
[----:B------:R0:W-:Y:S01]  /*19e0*/  STS.U8 [R38+UR13+0x3f00], R35 ;  /* 0x003f002326007988 */ /* 0x0001e2000800000d */
[----:B-1----:R1:W-:Y:S06]  /*19f0*/  MEMBAR.ALL.CTA ;  /* 0x0000000000007992 */ /* 0x0023ec0000008000 */
[----:B-1----:R-:W-:Y:S04]  /*1a00*/  FENCE.VIEW.ASYNC.S ;  /* 0x00000000000073c6 */ /* 0x002fe80000000000 */
[----:B------:R-:W1:Y:S02]  /*1a10*/  FENCE.VIEW.ASYNC.S ;  /* 0x00000000000073c6 */ /* 0x000e640000000000 */
[----:B-1----:R0:W1:Y:S02]  /*1a20*/  @!UP2 SYNCS.EXCH.64 URZ, [UR13+0x4000], UR4 ;  /* 0x004000040dffa5b2 */ /* 0x0020640008000100 */
[----:B-1----:R-:W-:Y:S06]  /*1a30*/  BAR.SYNC.DEFER_BLOCKING 0x0 ;  /* 0x0000000000007b1d */ /* 0x002fec0000010000 */
[----:B0-----:R-:W-:Y:S05]  /*1a40*/  @!P3 BRA `(.L_x_6) ;  /* 0x00000000006cb947 */ /* 0x001fea0003800000 */
[----:B------:R-:W-:Y:S02]  /*1a50*/  UIADD3 UR4, UPT, UPT, UR13, 0x8000, URZ ;  /* 0x000080000d047890 */ /* 0x000fe4000fffe0ff */
[----:B------:R-:W-:Y:S02]  /*1a60*/  UIADD3 UR5, UPT, UPT, UR13, 0x2000, URZ ;  /* 0x000020000d057890 */ /* 0x000fe4000fffe0ff */
[----:B------:R-:W-:Y:S02]  /*1a70*/  USHF.R.U32.HI UR4, URZ, 0x4, UR4 ;  /* 0x00000004ff047899 */ /* 0x000fe40008011604 */
[----:B------:R-:W-:Y:S02]  /*1a80*/  USHF.R.U32.HI UR5, URZ, 0x4, UR5 ;  /* 0x00000004ff057899 */ /* 0x000fe40008011605 */
[----:B------:R-:W-:Y:S02]  /*1a90*/  USGXT.U32 UR6, UR4, 0xe ;  /* 0x0000000e0406789a */ /* 0x000fe40008000000 */
[----:B------:R-:W-:Y:S01]  /*1aa0*/  USGXT.U32 UR8, UR5, 0xe ;  /* 0x0000000e0508789a */ /* 0x000fe20008000000 */
[----:B------:R-:W-:Y:S01]  /*1ab0*/  UMOV UR20, 0xffffff80 ;  /* 0xffffff8000147882 */ /* 0x000fe20000000000 */
[----:B------:R-:W-:Y:S01]  /*1ac0*/  UMOV UR21, 0x7fffbfdf ;  /* 0x7fffbfdf00157882 */ /* 0x000fe20000000000 */
[----:B------:R-:W-:Y:S01]  /*1ad0*/  UMOV UR22, 0xfffffffe ;  /* 0xfffffffe00167882 */ /* 0x000fe20000000000 */
[----:B------:R-:W-:Y:S01]  /*1ae0*/  UMOV UR23, 0x7fffbfdf ;  /* 0x7fffbfdf00177882 */ /* 0x000fe20000000000 */
[----:B------:R-:W-:Y:S01]  /*1af0*/  UMOV UR7, URZ ;  /* 0x000000ff00077c82 */ /* 0x000fe20008000000 */
[----:B------:R-:W-:Y:S01]  /*1b00*/  UMOV UR9, URZ ;  /* 0x000000ff00097c82 */ /* 0x000fe20008000000 */
[----:B------:R-:W-:-:S02]  /*1b10*/  UIADD3.64 UR20, UPT, UPT, UR6, -UR20, URZ ;  /* 0x8000001406147297 */ /* 0x000fc4000fffe0ff */
[----:B------:R-:W-:Y:S01]  /*1b20*/  UIADD3.64 UR22, UPT, UPT, UR8, -UR22, URZ ;  /* 0x8000001608167297 */ /* 0x000fe2000fffe0ff */
[----:B------:R-:W-:Y:S01]  /*1b30*/  UMOV UR24, 0x0 ;  /* 0x0000000000187882 */ /* 0x000fe20000000000 */
[----:B------:R-:W-:Y:S01]  /*1b40*/  UMOV UR25, 0x4208010 ;  /* 0x0420801000197882 */ /* 0x000fe20000000000 */
[----:B------:R-:W-:Y:S01]  /*1b50*/  UMOV UR4, UR10 ;  /* 0x0000000a00047c82 */ /* 0x000fe20008000000 */
[----:B------:R-:W-:Y:S01]  /*1b60*/  UMOV UR5, URZ ;  /* 0x000000ff00057c82 */ /* 0x000fe20008000000 */
[----:B------:R-:W-:Y:S01]  /*1b70*/  UMOV UR7, 0x80004020 ;  /* 0x8000402000077882 */ /* 0x000fe20000000000 */
[----:B------:R-:W-:Y:S01]  /*1b80*/  UMOV UR9, 0x80004020 ;  /* 0x8000402000097882 */ /* 0x000fe20000000000 */
[----:B------:R-:W-:Y:S01]  /*1b90*/  UMOV UR26, 0x0 ;  /* 0x00000000001a7882 */ /* 0x000fe20000000000 */
[----:B------:R-:W-:Y:S01]  /*1ba0*/  UMOV UR27, 0x4208010 ;  /* 0x04208010001b7882 */ /* 0x000fe20000000000 */
[----:B------:R-:W-:Y:S01]  /*1bb0*/  UMOV UR4, UR4 ;  /* 0x0000000400047c82 */ /* 0x000fe20008000000 */
[----:B------:R0:W-:Y:S01]  /*1bc0*/  UTCQMMA gdesc[UR6], gdesc[UR8], tmem[UR16], tmem[UR24], idesc[UR25], !UPT ;  /* 0x00ff1808060075ea */ /* 0x0001e2000f800310 */
[----:B------:R0:W-:Y:S01]  /*1bd0*/  UTCQMMA gdesc[UR20], gdesc[UR22], tmem[UR16], tmem[UR26], idesc[UR27], UPT ;  /* 0x00ff1a16140075ea */ /* 0x0001e2000b800310 */
[----:B------:R0:W-:Y:S01]  /*1be0*/  UTCBAR [UR4], URZ ;  /* 0x000000ff040073e9 */ /* 0x0001e200080000ff */
[----:B------:R-:W-:Y:S01]  /*1bf0*/  NOP ;  /* 0x0000000000007918 */ /* 0x000fe20000000000 */
.L_x_6:
[----:B------:R-:W-:Y:S05]  /*1c00*/  @!P2 BRA `(.L_x_7) ;  /* 0x000000000008a947 */ /* 0x000fea0003800000 */
[----:B------:R-:W1:Y:S02]  /*1c10*/  SYNCS.PHASECHK.TRANS64.TRYWAIT P0, [UR13+0x4000], RZ ;  /* 0x004000ffff0075a7 */ /* 0x000e64000800110d */
[----:B-1----:R-:W-:Y:S05]  /*1c20*/  @!P0 BRA `(.L_x_8) ;  /* 0x0000006800688947 */ /* 0x002fea0003800000 */
.L_x_7:
[----:B------:R-:W-:Y:S01]  /*1c30*/  BAR.SYNC.DEFER_BLOCKING 0x0 ;  /* 0x0000000000007b1d */ /* 0x000fe20000010000 */
[C---:B------:R-:W-:Y:S02]  /*1c40*/  LOP3.LUT R2, R36.reuse, 0x80, RZ, 0xc0, !PT ;  /* 0x0000008024027812 */ /* 0x040fe400078ec0ff */
[C---:B------:R-:W-:Y:S02]  /*1c50*/  LOP3.LUT R0, R36.reuse, 0x10, RZ, 0xc0, !PT ;  /* 0x0000001024007812 */ /* 0x040fe400078ec0ff */
[C---:B------:R-:W-:Y:S01]  /*1c60*/  LOP3.LUT R171, R36.reuse, 0xf, RZ, 0xc0, !PT ;  /* 0x0000000f24ab7812 */ /* 0x040fe200078ec0ff */
[----:B0-----:R-:W0:Y:S01]  /*1c70*/  LDCU UR4, c[0x0][0x3a8] ;  /* 0x00007500ff0477ac */ /* 0x001e220008000800 */
[----:B------:R-:W-:Y:S01]  /*1c80*/  LOP3.LUT R170, R36, 0x60, RZ, 0xc0, !PT ;  /* 0x0000006024aa7812 */ /* 0x000fe200078ec0ff */
[----:B------:R-:W-:Y:S01]  /*1c90*/  LDTM.16dp32bit_t0_t15.x32 R4, tmem[UR17] ;  /* 0x00000011000479ee */ /* 0x000fe20008a80000 */
[----:B------:R-:W0:Y:S01]  /*1ca0*/  LDTM.16dp32bit_t16_t31.x32 R4, tmem[UR17+0x20] ;  /* 0x00002011000479ee */ /* 0x000e220008aa0000 */
[----:B------:R-:W-:Y:S01]  /*1cb0*/  SHF.R.U32.HI R39, RZ, 0x1, R2 ;  /* 0x00000001ff277819 */ /* 0x000fe20000011602 */
[----:B------:R-:W1:Y:S01]  /*1cc0*/  LDCU.64 UR20, c[0x0][0x3d0] ;  /* 0x00007a00ff1477ac */ /* 0x000e620008000a00 */
[----:B------:R-:W-:Y:S01]  /*1cd0*/  LEA.HI R106, R170, R171, RZ, 0x1f ;  /* 0x000000abaa6a7211 */ /* 0x000fe200078ff8ff */
[----:B------:R-:W2:Y:S01]  /*1ce0*/  LDC.64 R160, c[0x0][0x390] ;  /* 0x0000e400ffa07b82 */ /* 0x000ea20000000a00 */
[----:B------:R-:W-:Y:S01]  /*1cf0*/  PRMT R176, RZ, 0x7610, R176 ;  /* 0x00007610ffb07816 */ /* 0x000fe200000000b0 */
[----:B------:R-:W-:-:S02]  /*1d00*/  IMAD R39, R0, 0x2, R39 ;  /* 0x0000000200277824 */ /* 0x000fc400078e0227 */
[----:B------:R-:W-:Y:S02]  /*1d10*/  VIADD R40, R106, UR19 ;  /* 0x000000136a287c36 */ /* 0x000fe40008000000 */
[C---:B------:R-:W-:Y:S02]  /*1d20*/  VIADD R107, R39.reuse, 0x2 ;  /* 0x00000002276b7836 */ /* 0x040fe40000000000 */
[C---:B------:R-:W-:Y:S01]  /*1d30*/  VIADD R109, R39.reuse, 0x4 ;  /* 0x00000004276d7836 */ /* 0x040fe20000000000 */
[----:B------:R-:W3:Y:S01]  /*1d40*/  LDC R156, c[0x0][0x3d8] ;  /* 0x0000f600ff9c7b82 */ /* 0x000ee20000000800 */
[C---:B------:R-:W-:Y:S01]  /*1d50*/  VIADD R111, R39.reuse, 0x5 ;  /* 0x00000005276f7836 */ /* 0x040fe20000000000 */
[C---:B------:R-:W-:Y:S01]  /*1d60*/  ISETP.GE.AND P4, PT, R40.reuse, R107, PT ;  /* 0x0000006b2800720c */ /* 0x040fe20003f86270 */
[----:B------:R-:W-:Y:S01]  /*1d70*/  VIADD R107, R39, 0x3 ;  /* 0x00000003276b7836 */ /* 0x000fe20000000000 */
[C---:B------:R-:W-:Y:S02]  /*1d80*/  ISETP.GE.AND P5, PT, R40.reuse, R109, PT ;  /* 0x0000006d2800720c */ /* 0x040fe40003fa6270 */
[----:B------:R-:W-:-:S02]  /*1d90*/  ISETP.GE.AND P0, PT, R40, R111, PT ;  /* 0x0000006f2800720c */ /* 0x000fc40003f06270 */
[----:B------:R-:W-:Y:S01]  /*1da0*/  ISETP.GE.AND P6, PT, R40, R107, PT ;  /* 0x0000006b2800720c */ /* 0x000fe20003fc6270 */
[----:B------:R-:W-:Y:S01]  /*1db0*/  VIADD R107, R39, 0x6 ;  /* 0x00000006276b7836 */ /* 0x000fe20000000000 */
[----:B------:R-:W4:Y:S01]  /*1dc0*/  @!P1 SYNCS.CCTL.IV [UR13+0x4000] ;  /* 0x00400000ff0099b1 */ /* 0x000f22000800000d */
[----:B0-----:R-:W-:Y:S01]  /*1dd0*/  FMUL R6, R6, UR4 ;  /* 0x0000000406067c20 */ /* 0x001fe20008400000 */
[----:B------:R-:W-:Y:S01]  /*1de0*/  FMUL R8, R8, UR4 ;  /* 0x0000000408087c20 */ /* 0x000fe20008400000 */
[----:B------:R-:W-:Y:S01]  /*1df0*/  FMUL R9, R9, UR4 ;  /* 0x0000000409097c20 */ /* 0x000fe20008400000 */
[----:B------:R-:W-:Y:S01]  /*1e00*/  FMUL R10, R10, UR4 ;  /* 0x000000040a0a7c20 */ /* 0x000fe20008400000 */
[----:B------:R-:W-:Y:S01]  /*1e10*/  FMUL R12, R12, UR4 ;  /* 0x000000040c0c7c20 */ /* 0x000fe20008400000 */
[----:B------:R-:W-:Y:S01]  /*1e20*/  FSEL R109, R6, -INF , P4 ;  /* 0xff800000066d7808 */ /* 0x000fe20002000000 */
[----:B------:R-:W-:Y:S01]  /*1e30*/  FMUL R6, R7, UR4 ;  /* 0x0000000407067c20 */ /* 0x000fe20008400000 */
[C---:B------:R-:W-:Y:S01]  /*1e40*/  VIADD R7, R39.reuse, 0x7 ;  /* 0x0000000727077836 */ /* 0x040fe20000000000 */
[----:B------:R-:W-:Y:S01]  /*1e50*/  ISETP.GE.AND P4, PT, R40, R107, PT ;  /* 0x0000006b2800720c */ /* 0x000fe20003f86270 */
[----:B------:R-:W-:Y:S01]  /*1e60*/  VIADD R107, R39, 0x8 ;  /* 0x00000008276b7836 */ /* 0x000fe20000000000 */
[----:B------:R-:W-:Y:S01]  /*1e70*/  FSEL R108, R8, -INF , P5 ;  /* 0xff800000086c7808 */ /* 0x000fe20002800000 */
[----:B------:R-:W-:Y:S01]  /*1e80*/  FMUL R13, R13, UR4 ;  /* 0x000000040d0d7c20 */ /* 0x000fe20008400000 */
[----:B------:R-:W-:Y:S01]  /*1e90*/  FSEL R111, R6, -INF , P6 ;  /* 0xff800000066f7808 */ /* 0x000fe20003000000 */
[----:B------:R-:W-:Y:S01]  /*1ea0*/  FMUL R11, R11, UR4 ;  /* 0x000000040b0b7c20 */ /* 0x000fe20008400000 */
[C---:B------:R-:W-:Y:S01]  /*1eb0*/  ISETP.GE.AND P6, PT, R40.reuse, R7, PT ;  /* 0x000000072800720c */ /* 0x040fe20003fc6270 */
[----:B------:R-:W-:Y:S01]  /*1ec0*/  VIADD R7, R39, 0x9 ;  /* 0x0000000927077836 */ /* 0x000fe20000000000 */
[C---:B------:R-:W-:Y:S01]  /*1ed0*/  ISETP.GE.AND P5, PT, R40.reuse, R107, PT ;  /* 0x0000006b2800720c */ /* 0x040fe20003fa6270 */
[----:B------:R-:W-:Y:S01]  /*1ee0*/  FMUL R15, R15, UR4 ;  /* 0x000000040f0f7c20 */ /* 0x000fe20008400000 */
[----:B------:R-:W-:Y:S01]  /*1ef0*/  FSEL R107, R9, -INF , P0 ;  /* 0xff800000096b7808 */ /* 0x000fe20000000000 */
[C---:B------:R-:W-:Y:S01]  /*1f00*/  VIADD R9, R39.reuse, 0xb ;  /* 0x0000000b27097836 */ /* 0x040fe20000000000 */
[----:B------:R-:W-:Y:S01]  /*1f10*/  ISETP.GE.AND P0, PT, R40, R7, PT ;  /* 0x000000072800720c */ /* 0x000fe20003f06270 */
[C---:B------:R-:W-:Y:S01]  /*1f20*/  VIADD R7, R39.reuse, 0xa ;  /* 0x0000000a27077836 */ /* 0x040fe20000000000 */
[----:B------:R-:W-:Y:S01]  /*1f30*/  FSEL R10, R10, -INF , P4 ;  /* 0xff8000000a0a7808 */ /* 0x000fe20002000000 */
[----:B------:R-:W-:Y:S01]  /*1f40*/  FMUL R14, R14, UR4 ;  /* 0x000000040e0e7c20 */ /* 0x000fe20008400000 */
[----:B------:R-:W-:Y:S01]  /*1f50*/  FSEL R12, R12, -INF , P5 ;  /* 0xff8000000c0c7808 */ /* 0x000fe20002800000 */
[----:B------:R-:W-:Y:S01]  /*1f60*/  FMUL R16, R16, UR4 ;  /* 0x0000000410107c20 */ /* 0x000fe20008400000 */
[----:B------:R-:W-:Y:S01]  /*1f70*/  ISETP.GE.AND P4, PT, R40, R7, PT ;  /* 0x000000072800720c */ /* 0x000fe20003f86270 */
[----:B------:R-:W-:Y:S01]  /*1f80*/  VIADD R7, R39, 0xc ;  /* 0x0000000c27077836 */ /* 0x000fe20000000000 */
[----:B------:R-:W-:Y:S01]  /*1f90*/  FSEL R13, R13, -INF , P0 ;  /* 0xff8000000d0d7808 */ /* 0x000fe20000000000 */
[----:B------:R-:W-:Y:S01]  /*1fa0*/  FMUL R17, R17, UR4 ;  /* 0x0000000411117c20 */ /* 0x000fe20008400000 */
[----:B------:R-:W-:Y:S01]  /*1fb0*/  FSEL R11, R11, -INF , P6 ;  /* 0xff8000000b0b7808 */ /* 0x000fe20003000000 */
[----:B------:R-:W-:Y:S01]  /*1fc0*/  FMUL R18, R18, UR4 ;  /* 0x0000000412127c20 */ /* 0x000fe20008400000 */
[C---:B------:R-:W-:Y:S01]  /*1fd0*/  ISETP.GE.AND P5, PT, R40.reuse, R7, PT ;  /* 0x000000072800720c */ /* 0x040fe20003fa6270 */
[C---:B------:R-:W-:Y:S01]  /*1fe0*/  VIADD R7, R39.reuse, 0xd ;  /* 0x0000000d27077836 */ /* 0x040fe20000000000 */
[----:B------:R-:W-:Y:S01]  /*1ff0*/  ISETP.GE.AND P6, PT, R40, R9, PT ;  /* 0x000000092800720c */ /* 0x000fe20003fc6270 */
[----:B------:R-:W-:Y:S01]  /*2000*/  VIADD R9, R39, 0xe ;  /* 0x0000000e27097836 */ /* 0x000fe20000000000 */
        /* <DEDUP_REMOVED lines=18> */
[C---:B------:R-:W-:Y:S01]  /*2130*/  ISETP.GE.AND P0, PT, R40.reuse, R9, PT ;  /* 0x000000092800720c */ /* 0x040fe20003f06270 */
[----:B------:R-:W-:Y:S01]  /*2140*/  VIADD R9, R39, 0x14 ;  /* 0x0000001427097836 */ /* 0x000fe20000000000 */
[----:B------:R-:W-:Y:S01]  /*2150*/  ISETP.GE.AND P4, PT, R40, R7, PT ;  /* 0x000000072800720c */ /* 0x000fe20003f86270 */
[----:B------:R-:W-:Y:S01]  /*2160*/  FMUL R19, R19, UR4 ;  /* 0x0000000413137c20 */ /* 0x000fe20008400000 */
[----:B------:R-:W-:Y:S01]  /*2170*/  FSEL R113, R21, -INF , P0 ;  /* 0xff80000015717808 */ /* 0x000fe20000000000 */
[C---:B------:R-:W-:Y:S01]  /*2180*/  VIADD R5, R39.reuse, 0x16 ;  /* 0x0000001627057836 */ /* 0x040fe20000000000 */
[----:B------:R-:W-:Y:S01]  /*2190*/  FSEL R112, R22, -INF , P4 ;  /* 0xff80000016707808 */ /* 0x000fe20002000000 */
[----:B------:R-:W-:Y:S01]  /*21a0*/  VIADD R7, R39, 0x13 ;  /* 0x0000001327077836 */ /* 0x000fe20000000000 */
[-C--:B------:R-:W-:Y:S01]  /*21b0*/  ISETP.GE.AND P0, PT, R40, R39.reuse, PT ;  /* 0x000000272800720c */ /* 0x080fe20003f06270 */
[----:B------:R-:W-:Y:S01]  /*21c0*/  FMUL R24, R24, UR4 ;  /* 0x0000000418187c20 */ /* 0x000fe20008400000 */
[----:B------:R-:W-:Y:S01]  /*21d0*/  ISETP.GT.AND P4, PT, R40, R39, PT ;  /* 0x000000272800720c */ /* 0x000fe20003f84270 */
[----:B------:R-:W-:Y:S01]  /*21e0*/  FMUL R25, R25, UR4 ;  /* 0x0000000419197c20 */ /* 0x000fe20008400000 */
[----:B------:R-:W-:Y:S01]  /*21f0*/  FSEL R110, R20, -INF , P5 ;  /* 0xff800000146e7808 */ /* 0x000fe20002800000 */
[----:B------:R-:W-:Y:S01]  /*2200*/  FMUL R26, R26, UR4 ;  /* 0x000000041a1a7c20 */ /* 0x000fe20008400000 */
[----:B------:R-:W-:Y:S01]  /*2210*/  ISETP.GE.AND P5, PT, R40, R9, PT ;  /* 0x000000092800720c */ /* 0x000fe20003fa6270 */
[----:B------:R-:W-:Y:S01]  /*2220*/  FMUL R23, R23, UR4 ;  /* 0x0000000417177c20 */ /* 0x000fe20008400000 */
[----:B------:R-:W-:Y:S01]  /*2230*/  FSEL R9, R4, -INF , P0 ;  /* 0xff80000004097808 */ /* 0x000fe20000000000 */
[----:B------:R-:W-:Y:S01]  /*2240*/  FMUL R27, R27, UR4 ;  /* 0x000000041b1b7c20 */ /* 0x000fe20008400000 */
[----:B------:R-:W-:Y:S01]  /*2250*/  FSEL R8, R6, -INF , P4 ;  /* 0xff80000006087808 */ /* 0x000fe20002000000 */
[----:B------:R-:W-:Y:S01]  /*2260*/  FMUL R28, R28, UR4 ;  /* 0x000000041c1c7c20 */ /* 0x000fe20008400000 */
[----:B------:R-:W-:Y:S01]  /*2270*/  FSEL R19, R19, -INF , P6 ;  /* 0xff80000013137808 */ /* 0x000fe20003000000 */
[----:B------:R-:W-:Y:S01]  /*2280*/  FMUL R29, R29, UR4 ;  /* 0x000000041d1d7c20 */ /* 0x000fe20008400000 */
[----:B------:R-:W-:Y:S01]  /*2290*/  FMNMX3 R4, R9, R8, R109, !PT ;  /* 0x0000000809047276 */ /* 0x000fe2000780006d */
[----:B------:R-:W-:Y:S01]  /*22a0*/  FMUL R30, R30, UR4 ;  /* 0x000000041e1e7c20 */ /* 0x000fe20008400000 */
[----:B------:R-:W-:Y:S01]  /*22b0*/  ISETP.GE.AND P4, PT, R40, R5, PT ;  /* 0x000000052800720c */ /* 0x000fe20003f86270 */
[----:B------:R-:W-:Y:S01]  /*22c0*/  VIADD R5, R39, 0x18 ;  /* 0x0000001827057836 */ /* 0x000fe20000000000 */
[----:B------:R-:W-:Y:S01]  /*22d0*/  FMNMX3 R4, R4, R111, R108, !PT ;  /* 0x0000006f04047276 */ /* 0x000fe2000780006c */
[----:B------:R-:W-:Y:S01]  /*22e0*/  FMUL R31, R31, UR4 ;  /* 0x000000041f1f7c20 */ /* 0x000fe20008400000 */
[----:B------:R-:W-:Y:S01]  /*22f0*/  ISETP.GE.AND P6, PT, R40, R7, PT ;  /* 0x000000072800720c */ /* 0x000fe20003fc6270 */
[----:B------:R-:W-:Y:S01]  /*2300*/  VIADD R7, R39, 0x15 ;  /* 0x0000001527077836 */ /* 0x000fe20000000000 */
[----:B------:R-:W-:Y:S01]  /*2310*/  FMNMX3 R4, R4, R107, R10, !PT ;  /* 0x0000006b04047276 */ /* 0x000fe2000780000a */
[----:B------:R-:W-:Y:S01]  /*2320*/  FMUL R32, R32, UR4 ;  /* 0x0000000420207c20 */ /* 0x000fe20008400000 */
[----:B------:R-:W-:Y:S01]  /*2330*/  FSEL R114, R24, -INF , P5 ;  /* 0xff80000018727808 */ /* 0x000fe20002800000 */
[----:B------:R-:W-:Y:S01]  /*2340*/  FMUL R33, R33, UR4 ;  /* 0x0000000421217c20 */ /* 0x000fe20008400000 */
[C---:B------:R-:W-:Y:S01]  /*2350*/  ISETP.GE.AND P5, PT, R40.reuse, R5, PT ;  /* 0x000000052800720c */ /* 0x040fe20003fa6270 */
[C---:B------:R-:W-:Y:S01]  /*2360*/  VIADD R5, R39.reuse, 0x19 ;  /* 0x0000001927057836 */ /* 0x040fe20000000000 */
[----:B------:R-:W-:Y:S01]  /*2370*/  ISETP.GE.AND P0, PT, R40, R7, PT ;  /* 0x000000072800720c */ /* 0x000fe20003f06270 */
[----:B------:R-:W-:Y:S01]  /*2380*/  VIADD R7, R39, 0x17 ;  /* 0x0000001727077836 */ /* 0x000fe20000000000 */
[----:B------:R-:W-:Y:S01]  /*2390*/  FMNMX3 R4, R4, R11, R12, !PT ;  /* 0x0000000b04047276 */ /* 0x000fe2000780000c */
[----:B------:R-:W-:Y:S01]  /*23a0*/  FMUL R34, R34, UR4 ;  /* 0x0000000422227c20 */ /* 0x000fe20008400000 */
[----:B------:R-:W-:Y:S01]  /*23b0*/  FSEL R117, R25, -INF , P0 ;  /* 0xff80000019757808 */ /* 0x000fe20000000000 */
[----:B------:R-:W-:Y:S01]  /*23c0*/  FMUL R35, R35, UR4 ;  /* 0x0000000423237c20 */ /* 0x000fe20008400000 */
[----:B------:R-:W-:Y:S01]  /*23d0*/  ISETP.GE.AND P0, PT, R40, R5, PT ;  /* 0x000000052800720c */ /* 0x000fe20003f06270 */
[----:B------:R-:W-:Y:S01]  /*23e0*/  VIADD R5, R39, 0x1a ;  /* 0x0000001a27057836 */ /* 0x000fe20000000000 */
[----:B------:R-:W-:Y:S01]  /*23f0*/  FMNMX3 R4, R4, R13, R14, !PT ;  /* 0x0000000d04047276 */ /* 0x000fe2000780000e */
[----:B------:R-:W-:Y:S01]  /*2400*/  NOP ;  /* 0x0000000000007918 */ /* 0x000fe20000000000 */
[----:B------:R-:W-:Y:S01]  /*2410*/  FSEL R116, R26, -INF , P4 ;  /* 0xff8000001a747808 */ /* 0x000fe20002000000 */
[----:B-1----:R-:W-:Y:S01]  /*2420*/  UIMAD UR4, UR12, UR20, URZ ;  /* 0x000000140c0472a4 */ /* 0x002fe2000f8e02ff */
[----:B------:R-:W-:-:S02]  /*2430*/  FMNMX3 R4, R4, R15, R16, !PT ;  /* 0x0000000f04047276 */ /* 0x000fc40007800010 */
[----:B------:R-:W-:Y:S01]  /*2440*/  FSEL R115, R23, -INF , P6 ;  /* 0xff80000017737808 */ /* 0x000fe20003000000 */
[----:B------:R-:W-:Y:S01]  /*2450*/  USHF.R.S32.HI UR5, URZ, 0x1f, UR4 ;  /* 0x0000001fff057899 */ /* 0x000fe20008011404 */
[C---:B------:R-:W-:Y:S01]  /*2460*/  ISETP.GE.AND P4, PT, R40.reuse, R5, PT ;  /* 0x000000052800720c */ /* 0x040fe20003f86270 */
[----:B------:R-:W-:Y:S01]  /*2470*/  VIADD R5, R39, 0x1b ;  /* 0x0000001b27057836 */ /* 0x000fe20000000000 */
[----:B------:R-:W-:Y:S02]  /*2480*/  ISETP.GE.AND P6, PT, R40, R7, PT ;  /* 0x000000072800720c */ /* 0x000fe40003fc6270 */
[----:B------:R-:W-:Y:S02]  /*2490*/  FMNMX3 R4, R4, R17, R18, !PT ;  /* 0x0000001104047276 */ /* 0x000fe40007800012 */
[----:B------:R-:W-:Y:S02]  /*24a0*/  FSEL R119, R27, -INF , P6 ;  /* 0xff8000001b777808 */ /* 0x000fe40003000000 */
[----:B------:R-:W-:Y:S01]  /*24b0*/  ISETP.GE.AND P6, PT, R40, R5, PT ;  /* 0x000000052800720c */ /* 0x000fe20003fc6270 */
[----:B------:R-:W-:Y:S01]  /*24c0*/  VIADD R5, R39, 0x1c ;  /* 0x0000001c27057836 */ /* 0x000fe20000000000 */
[----:B------:R-:W-:-:S02]  /*24d0*/  FMNMX3 R4, R4, R19, R110, !PT ;  /* 0x0000001304047276 */ /* 0x000fc4000780006e */
[----:B------:R-:W-:Y:S02]  /*24e0*/  FSEL R118, R28, -INF , P5 ;  /* 0xff8000001c767808 */ /* 0x000fe40002800000 */
[----:B------:R-:W-:Y:S02]  /*24f0*/  FMNMX3 R4, R4, R113, R112, !PT ;  /* 0x0000007104047276 */ /* 0x000fe40007800070 */
[----:B------:R-:W-:Y:S01]  /*2500*/  ISETP.GE.AND P5, PT, R40, R5, PT ;  /* 0x000000052800720c */ /* 0x000fe20003fa6270 */
[----:B------:R-:W-:Y:S01]  /*2510*/  VIADD R5, R39, 0x1d ;  /* 0x0000001d27057836 */ /* 0x000fe20000000000 */
        /* <DEDUP_REMOVED lines=9> */
[----:B------:R-:W-:Y:S02]  /*25b0*/  FSEL R123, R31, -INF , P6 ;  /* 0xff8000001f7b7808 */ /* 0x000fe40003000000 */
[----:B------:R-:W-:Y:S02]  /*25c0*/  FSEL R122, R32, -INF , P5 ;  /* 0xff800000207a7808 */ /* 0x000fe40002800000 */
[----:B------:R-:W-:-:S02]  /*25d0*/  FMNMX3 R4, R4, R121, R120, !PT ;  /* 0x0000007904047276 */ /* 0x000fc40007800078 */
[----:B------:R-:W-:Y:S02]  /*25e0*/  ISETP.GE.AND P6, PT, R40, R5, PT ;  /* 0x000000052800720c */ /* 0x000fe40003fc6270 */
[----:B------:R-:W-:Y:S02]  /*25f0*/  FSEL R125, R33, -INF , P0 ;  /* 0xff800000217d7808 */ /* 0x000fe40000000000 */
[----:B------:R-:W-:Y:S02]  /*2600*/  FSEL R124, R34, -INF , P4 ;  /* 0xff800000227c7808 */ /* 0x000fe40002000000 */
[----:B------:R-:W-:Y:S02]  /*2610*/  FMNMX3 R4, R4, R123, R122, !PT ;  /* 0x0000007b04047276 */ /* 0x000fe4000780007a */
[----:B------:R-:W-:Y:S02]  /*2620*/  FSEL R127, R35, -INF , P6 ;  /* 0xff800000237f7808 */ /* 0x000fe40003000000 */
[----:B------:R-:W-:-:S02]  /*2630*/  FMNMX3 R4, R4, R125, R124, !PT ;  /* 0x0000007d04047276 */ /* 0x000fc4000780007c */
[C---:B------:R-:W-:Y:S02]  /*2640*/  LOP3.LUT R6, R36.reuse, 0xff, RZ, 0xc0, !PT ;  /* 0x000000ff24067812 */ /* 0x040fe400078ec0ff */
[----:B------:R-:W-:Y:S02]  /*2650*/  FMNMX R5, R127, R4, !PT ;  /* 0x000000047f057209 */ /* 0x000fe40007800000 */
[----:B------:R-:W-:Y:S02]  /*2660*/  LOP3.LUT R4, R36, 0x1f, RZ, 0xc0, !PT ;  /* 0x0000001f24047812 */ /* 0x000fe400078ec0ff */
[----:B------:R-:W-:Y:S01]  /*2670*/  SHF.R.U32.HI R21, RZ, 0x5, R6 ;  /* 0x00000005ff157819 */ /* 0x000fe20000011606 */
[----:B------:R-:W0:Y:S01]  /*2680*/  SHFL.BFLY PT, R20, R5, 0x10, 0x1f ;  /* 0x0e001f0005147f89 */ /* 0x000e2200000e0000 */
[----:B------:R-:W-:Y:S01]  /*2690*/  ISETP.GE.U32.AND P4, PT, R4, 0x10, PT ;  /* 0x000000100400780c */ /* 0x000fe20003f86070 */
[----:B------:R-:W-:Y:S01]  /*26a0*/  IMAD.SHL.U32 R4, R106, 0x8, RZ ;  /* 0x000000086a047824 */ /* 0x000fe200078e00ff */
[----:B------:R-:W-:-:S02]  /*26b0*/  ISETP.GE.U32.AND P5, PT, R6, 0x80, PT ;  /* 0x000000800600780c */ /* 0x000fc40003fa6070 */
[----:B------:R-:W-:Y:S02]  /*26c0*/  LEA R31, R6, UR13, 0x2 ;  /* 0x0000000d061f7c11 */ /* 0x000fe4000f8e10ff */
[----:B------:R-:W-:Y:S02]  /*26d0*/  LOP3.LUT R106, R4, 0x4, R21, 0xf8, !PT ;  /* 0x00000004046a7812 */ /* 0x000fe400078ef815 */
[----:B0-----:R-:W-:Y:S02]  /*26e0*/  FMNMX R7, R5, R20, !PT ;  /* 0x0000001405077209 */ /* 0x001fe40007800000 */
[----:B------:R-:W-:-:S03]  /*26f0*/  LOP3.LUT R5, R36, 0x7f, RZ, 0xc0, !PT ;  /* 0x0000007f24057812 */ /* 0x000fc600078ec0ff */
[----:B----4-:R-:W-:Y:S02]  /*2700*/  @!P4 STS [R106+UR13+0x2000], R7 ;  /* 0x002000076a00c988 */ /* 0x010fe4000800080d */
[----:B------:R-:W-:Y:S01]  /*2710*/  IMAD R5, R5, UR21, RZ ;  /* 0x0000001505057c24 */ /* 0x000fe2000f8e02ff */
[----:B------:R-:W-:Y:S04]  /*2720*/  BAR.SYNC.DEFER_BLOCKING 0x0 ;  /* 0x0000000000007b1d */ /* 0x000fe80000010000 */
[----:B--2---:R-:W-:Y:S02]  /*2730*/  IADD3 R160, P0, P6, R5, UR4, R160 ;  /* 0x0000000405a07c10 */ /* 0x004fe4000fe1e0a0 */
[----:B------:R-:W-:-:S04]  /*2740*/  SHF.R.S32.HI R20, RZ, 0x1f, R5 ;  /* 0x0000001fff147819 */ /* 0x000fc80000011405 */
[----:B------:R-:W-:Y:S02]  /*2750*/  IADD3.X R5, PT, PT, R20, UR5, R161, P0, P6 ;  /* 0x0000000514057c10 */ /* 0x000fe400087ec4a1 */
[----:B------:R-:W-:-:S04]  /*2760*/  LOP3.LUT P0, RZ, R36, 0x1, RZ, 0xc0, !PT ;  /* 0x0000000124ff7812 */ /* 0x000fc8000780c0ff */
[----:B------:R-:W-:Y:S01]  /*2770*/  ISETP.LT.U32.AND P0, PT, R6, 0x80, !P0 ;  /* 0x000000800600780c */ /* 0x000fe20004701070 */
[----:B------:R-:W0:Y:S04]  /*2780*/  @!P5 LDS R126, [R31+0x2000] ;  /* 0x002000001f7ed984 */ /* 0x000e280000000800 */
[----:B0-----:R-:W0:Y:S02]  /*2790*/  SHFL.BFLY PT, R21, R126, 0x1, 0x1f ;  /* 0x0c201f007e157f89 */ /* 0x001e2400000e0000 */
[----:B0-----:R-:W-:-:S06]  /*27a0*/  FMNMX R6, R126, R21, !PT ;  /* 0x000000157e067209 */ /* 0x001fcc0007800000 */
[----:B------:R-:W-:Y:S01]  /*27b0*/  @P0 STS [R31+0x2000], R6 ;  /* 0x002000061f000388 */ /* 0x000fe20000000800 */
[----:B------:R-:W-:Y:S06]  /*27c0*/  BAR.SYNC.DEFER_BLOCKING 0x0 ;  /* 0x0000000000007b1d */ /* 0x000fec0000010000 */
[----:B------:R-:W0:Y:S02]  /*27d0*/  LDS R28, [R4+UR13+0x2000] ;  /* 0x0020000d041c7984 */ /* 0x000e240008000800 */
[----:B0-----:R-:W-:-:S05]  /*27e0*/  FMNMX R28, R28, -INF , !PT ;  /* 0xff8000001c1c7809 */ /* 0x001fca0007800000 */
[--C-:B------:R-:W-:Y:S01]  /*27f0*/  FADD R9, R9, -R28.reuse ;  /* 0x8000001c09097221 */ /* 0x100fe20000000000 */
[--C-:B------:R-:W-:Y:S01]  /*2800*/  FADD R8, R8, -R28.reuse ;  /* 0x8000001c08087221 */ /* 0x100fe20000000000 */
[--C-:B------:R-:W-:Y:S01]  /*2810*/  FADD R109, R109, -R28.reuse ;  /* 0x8000001c6d6d7221 */ /* 0x100fe20000000000 */
[--C-:B------:R-:W-:Y:S01]  /*2820*/  FADD R111, R111, -R28.reuse ;  /* 0x8000001c6f6f7221 */ /* 0x100fe20000000000 */
[----:B------:R-:W-:Y:S01]  /*2830*/  FMUL R20, R9, 1.4426950216293334961 ;  /* 0x3fb8aa3b09147820 */ /* 0x000fe20000400000 */
[----:B------:R-:W-:Y:S01]  /*2840*/  FMUL R7, R8, 1.4426950216293334961 ;  /* 0x3fb8aa3b08077820 */ /* 0x000fe20000400000 */
[----:B------:R-:W-:Y:S01]  /*2850*/  FMUL R6, R109, 1.4426950216293334961 ;  /* 0x3fb8aa3b6d067820 */ /* 0x000fe20000400000 */
[----:B------:R-:W-:Y:S01]  /*2860*/  FMUL R9, R111, 1.4426950216293334961 ;  /* 0x3fb8aa3b6f097820 */ /* 0x000fe20000400000 */
[--C-:B------:R-:W-:Y:S01]  /*2870*/  FADD R108, R108, -R28.reuse ;  /* 0x8000001c6c6c7221 */ /* 0x100fe20000000000 */
[--C-:B------:R-:W-:Y:S01]  /*2880*/  FADD R107, R107, -R28.reuse ;  /* 0x8000001c6b6b7221 */ /* 0x100fe20000000000 */
[----:B------:R-:W-:Y:S01]  /*2890*/  MUFU.EX2 R20, R20 ;  /* 0x0000001400147308 */ /* 0x000fe20000000800 */
[--C-:B------:R-:W-:Y:S01]  /*28a0*/  FADD R10, R10, -R28.reuse ;  /* 0x8000001c0a0a7221 */ /* 0x100fe20000000000 */
[----:B------:R-:W-:Y:S01]  /*28b0*/  FMUL R21, R108, 1.4426950216293334961 ;  /* 0x3fb8aa3b6c157820 */ /* 0x000fe20000400000 */
[----:B------:R-:W-:Y:S01]  /*28c0*/  FMUL R8, R107, 1.4426950216293334961 ;  /* 0x3fb8aa3b6b087820 */ /* 0x000fe20000400000 */
[--C-:B------:R-:W-:Y:S01]  /*28d0*/  FADD R11, R11, -R28.reuse ;  /* 0x8000001c0b0b7221 */ /* 0x100fe20000000000 */
[----:B------:R-:W-:Y:S01]  /*28e0*/  FMUL R10, R10, 1.4426950216293334961 ;  /* 0x3fb8aa3b0a0a7820 */ /* 0x000fe20000400000 */
[--C-:B------:R-:W-:Y:S01]  /*28f0*/  FADD R12, R12, -R28.reuse ;  /* 0x8000001c0c0c7221 */ /* 0x100fe20000000000 */
[--C-:B------:R-:W-:Y:S01]  /*2900*/  FADD R13, R13, -R28.reuse ;  /* 0x8000001c0d0d7221 */ /* 0x100fe20000000000 */
[----:B------:R-:W0:Y:S01]  /*2910*/  MUFU.EX2 R7, R7 ;  /* 0x0000000700077308 */ /* 0x000e220000000800 */
[----:B------:R-:W-:Y:S01]  /*2920*/  FMUL R11, R11, 1.4426950216293334961 ;  /* 0x3fb8aa3b0b0b7820 */ /* 0x000fe20000400000 */
[----:B------:R-:W-:Y:S01]  /*2930*/  FMUL R22, R12, 1.4426950216293334961 ;  /* 0x3fb8aa3b0c167820 */ /* 0x000fe20000400000 */
[----:B------:R-:W-:Y:S01]  /*2940*/  FMUL R13, R13, 1.4426950216293334961 ;  /* 0x3fb8aa3b0d0d7820 */ /* 0x000fe20000400000 */
[--C-:B------:R-:W-:Y:S01]  /*2950*/  FADD R14, R14, -R28.reuse ;  /* 0x8000001c0e0e7221 */ /* 0x100fe20000000000 */
[--C-:B------:R-:W-:Y:S01]  /*2960*/  FADD R15, R15, -R28.reuse ;  /* 0x8000001c0f0f7221 */ /* 0x100fe20000000000 */
[--C-:B------:R-:W-:Y:S01]  /*2970*/  FADD R16, R16, -R28.reuse ;  /* 0x8000001c10107221 */ /* 0x100fe20000000000 */
[--C-:B------:R-:W-:Y:S01]  /*2980*/  FADD R17, R17, -R28.reuse ;  /* 0x8000001c11117221 */ /* 0x100fe20000000000 */
[----:B------:R-:W1:Y:S01]  /*2990*/  MUFU.EX2 R6, R6 ;  /* 0x0000000600067308 */ /* 0x000e620000000800 */
[----:B------:R-:W-:Y:S01]  /*29a0*/  FMUL R12, R14, 1.4426950216293334961 ;  /* 0x3fb8aa3b0e0c7820 */ /* 0x000fe20000400000 */
[----:B------:R-:W-:Y:S01]  /*29b0*/  FMUL R15, R15, 1.4426950216293334961 ;  /* 0x3fb8aa3b0f0f7820 */ /* 0x000fe20000400000 */
[----:B------:R-:W-:Y:S01]  /*29c0*/  FMUL R23, R16, 1.4426950216293334961 ;  /* 0x3fb8aa3b10177820 */ /* 0x000fe20000400000 */
[----:B------:R-:W-:Y:S01]  /*29d0*/  FMUL R14, R17, 1.4426950216293334961 ;  /* 0x3fb8aa3b110e7820 */ /* 0x000fe20000400000 */
[--C-:B------:R-:W-:Y:S01]  /*29e0*/  FADD R18, R18, -R28.reuse ;  /* 0x8000001c12127221 */ /* 0x100fe20000000000 */
[--C-:B------:R-:W-:Y:S01]  /*29f0*/  FADD R19, R19, -R28.reuse ;  /* 0x8000001c13137221 */ /* 0x100fe20000000000 */
[--C-:B------:R-:W-:Y:S01]  /*2a00*/  FADD R110, R110, -R28.reuse ;  /* 0x8000001c6e6e7221 */ /* 0x100fe20000000000 */
[----:B------:R-:W2:Y:S01]  /*2a10*/  MUFU.EX2 R9, R9 ;  /* 0x0000000900097308 */ /* 0x000ea20000000800 */
[----:B0-----:R-:W-:Y:S01]  /*2a20*/  FADD R27, R20, R7 ;  /* 0x00000007141b7221 */ /* 0x001fe20000000000 */
[----:B------:R-:W-:Y:S01]  /*2a30*/  FMUL R16, R18, 1.4426950216293334961 ;  /* 0x3fb8aa3b12107820 */ /* 0x000fe20000400000 */
[----:B------:R-:W-:Y:S01]  /*2a40*/  FMUL R17, R19, 1.4426950216293334961 ;  /* 0x3fb8aa3b13117820 */ /* 0x000fe20000400000 */
[----:B------:R-:W-:Y:S01]  /*2a50*/  FMUL R24, R110, 1.4426950216293334961 ;  /* 0x3fb8aa3b6e187820 */ /* 0x000fe20000400000 */
[--C-:B------:R-:W-:Y:S01]  /*2a60*/  FADD R113, R113, -R28.reuse ;  /* 0x8000001c71717221 */ /* 0x100fe20000000000 */
[--C-:B------:R-:W-:Y:S01]  /*2a70*/  FADD R112, R112, -R28.reuse ;  /* 0x8000001c70707221 */ /* 0x100fe20000000000 */
[--C-:B------:R-:W-:Y:S01]  /*2a80*/  FADD R115, R115, -R28.reuse ;  /* 0x8000001c73737221 */ /* 0x100fe20000000000 */
[----:B------:R-:W0:Y:S01]  /*2a90*/  MUFU.EX2 R21, R21 ;  /* 0x0000001500157308 */ /* 0x000e220000000800 */
[----:B-1----:R-:W-:Y:S01]  /*2aa0*/  FADD R26, R6, R27 ;  /* 0x0000001b061a7221 */ /* 0x002fe20000000000 */
[----:B------:R-:W-:Y:S01]  /*2ab0*/  FMUL R19, R113, 1.4426950216293334961 ;  /* 0x3fb8aa3b71137820 */ /* 0x000fe20000400000 */
[----:B------:R-:W-:Y:S01]  /*2ac0*/  FMUL R18, R112, 1.4426950216293334961 ;  /* 0x3fb8aa3b70127820 */ /* 0x000fe20000400000 */
[----:B------:R-:W-:Y:S01]  /*2ad0*/  FMUL R25, R115, 1.4426950216293334961 ;  /* 0x3fb8aa3b73197820 */ /* 0x000fe20000400000 */
[--C-:B------:R-:W-:Y:S01]  /*2ae0*/  FADD R114, R114, -R28.reuse ;  /* 0x8000001c72727221 */ /* 0x100fe20000000000 */
[--C-:B------:R-:W-:Y:S01]  /*2af0*/  FADD R117, R117, -R28.reuse ;  /* 0x8000001c75757221 */ /* 0x100fe20000000000 */
[----:B------:R-:W-:Y:S01]  /*2b00*/  FADD R116, R116, -R28 ;  /* 0x8000001c74747221 */ /* 0x000fe20000000000 */
[----:B------:R-:W1:Y:S01]  /*2b10*/  MUFU.EX2 R8, R8 ;  /* 0x0000000800087308 */ /* 0x000e620000000800 */
[----:B--2---:R-:W-:Y:S01]  /*2b20*/  FADD R30, R9, R26 ;  /* 0x0000001a091e7221 */ /* 0x004fe20000000000 */
[----:B------:R-:W-:Y:S01]  /*2b30*/  FMUL R26, R114, 1.4426950216293334961 ;  /* 0x3fb8aa3b721a7820 */ /* 0x000fe20000400000 */
[--C-:B------:R-:W-:Y:S01]  /*2b40*/  FADD R119, R119, -R28.reuse ;  /* 0x8000001c77777221 */ /* 0x100fe20000000000 */
[--C-:B------:R-:W-:Y:S01]  /*2b50*/  FADD R118, R118, -R28.reuse ;  /* 0x8000001c76767221 */ /* 0x100fe20000000000 */
[--C-:B------:R-:W-:Y:S01]  /*2b60*/  FADD R121, R121, -R28.reuse ;  /* 0x8000001c79797221 */ /* 0x100fe20000000000 */
[----:B------:R-:W-:Y:S01]  /*2b70*/  FADD R120, R120, -R28 ;  /* 0x8000001c78787221 */ /* 0x000fe20000000000 */
[----:B------:R-:W-:Y:S01]  /*2b80*/  FMUL R32, R119, 1.4426950216293334961 ;  /* 0x3fb8aa3b77207820 */ /* 0x000fe20000400000 */
[----:B------:R-:W2:Y:S01]  /*2b90*/  MUFU.EX2 R10, R10 ;  /* 0x0000000a000a7308 */ /* 0x000ea20000000800 */
[----:B0-----:R-:W-:Y:S01]  /*2ba0*/  FADD R27, R21, R30 ;  /* 0x0000001e151b7221 */ /* 0x001fe20000000000 */
[--C-:B------:R-:W-:Y:S01]  /*2bb0*/  FADD R123, R123, -R28.reuse ;  /* 0x8000001c7b7b7221 */ /* 0x100fe20000000000 */
[--C-:B------:R-:W-:Y:S01]  /*2bc0*/  FADD R122, R122, -R28.reuse ;  /* 0x8000001c7a7a7221 */ /* 0x100fe20000000000 */
[--C-:B------:R-:W-:Y:S01]  /*2bd0*/  FADD R125, R125, -R28.reuse ;  /* 0x8000001c7d7d7221 */ /* 0x100fe20000000000 */
[--C-:B------:R-:W-:Y:S01]  /*2be0*/  FADD R124, R124, -R28.reuse ;  /* 0x8000001c7c7c7221 */ /* 0x100fe20000000000 */
[----:B------:R-:W-:Y:S01]  /*2bf0*/  FMUL R123, R123, 1.4426950216293334961 ;  /* 0x3fb8aa3b7b7b7820 */ /* 0x000fe20000400000 */
[----:B------:R-:W-:Y:S01]  /*2c00*/  FADD R127, R127, -R28 ;  /* 0x8000001c7f7f7221 */ /* 0x000fe20000000000 */
[----:B------:R-:W0:Y:S01]  /*2c10*/  MUFU.EX2 R11, R11 ;  /* 0x0000000b000b7308 */ /* 0x000e220000000800 */
[----:B-1----:R-:W-:Y:S01]  /*2c20*/  FADD R29, R8, R27 ;  /* 0x0000001b081d7221 */ /* 0x002fe20000000000 */
[----:B------:R-:W-:Y:S01]  /*2c30*/  FMUL R27, R117, 1.4426950216293334961 ;  /* 0x3fb8aa3b751b7820 */ /* 0x000fe20000400000 */
[----:B------:R-:W-:Y:S01]  /*2c40*/  FMUL R125, R125, 1.4426950216293334961 ;  /* 0x3fb8aa3b7d7d7820 */ /* 0x000fe20000400000 */
[----:B------:R-:W-:Y:S01]  /*2c50*/  FMUL R124, R124, 1.4426950216293334961 ;  /* 0x3fb8aa3b7c7c7820 */ /* 0x000fe20000400000 */
[----:B------:R-:W-:-:S03]  /*2c60*/  FMUL R127, R127, 1.4426950216293334961 ;  /* 0x3fb8aa3b7f7f7820 */ /* 0x000fc60000400000 */
[----:B------:R-:W1:Y:S01]  /*2c70*/  MUFU.EX2 R22, R22 ;  /* 0x0000001600167308 */ /* 0x000e620000000800 */
[----:B--2---:R-:W-:Y:S01]  /*2c80*/  FADD R30, R10, R29 ;  /* 0x0000001d0a1e7221 */ /* 0x004fe20000000000 */
[----:B------:R-:W-:-:S06]  /*2c90*/  FMUL R29, R116, 1.4426950216293334961 ;  /* 0x3fb8aa3b741d7820 */ /* 0x000fcc0000400000 */
[----:B------:R-:W2:Y:S01]  /*2ca0*/  MUFU.EX2 R13, R13 ;  /* 0x0000000d000d7308 */ /* 0x000ea20000000800 */
[----:B0-----:R-:W-:-:S07]  /*2cb0*/  FADD R33, R11, R30 ;  /* 0x0000001e0b217221 */ /* 0x001fce0000000000 */
[----:B------:R-:W0:Y:S01]  /*2cc0*/  MUFU.EX2 R12, R12 ;  /* 0x0000000c000c7308 */ /* 0x000e220000000800 */
[----:B-1----:R-:W-:-:S07]  /*2cd0*/  FADD R30, R22, R33 ;  /* 0x00000021161e7221 */ /* 0x002fce0000000000 */
[----:B------:R-:W1:Y:S01]  /*2ce0*/  MUFU.EX2 R15, R15 ;  /* 0x0000000f000f7308 */ /* 0x000e620000000800 */
[----:B--2---:R-:W-:-:S07]  /*2cf0*/  FADD R33, R13, R30 ;  /* 0x0000001e0d217221 */ /* 0x004fce0000000000 */
[----:B------:R-:W2:Y:S01]  /*2d00*/  MUFU.EX2 R23, R23 ;  /* 0x0000001700177308 */ /* 0x000ea20000000800 */
[----:B0-----:R-:W-:-:S07]  /*2d10*/  FADD R30, R12, R33 ;  /* 0x000000210c1e7221 */ /* 0x001fce0000000000 */
[----:B------:R-:W0:Y:S01]  /*2d20*/  MUFU.EX2 R14, R14 ;  /* 0x0000000e000e7308 */ /* 0x000e220000000800 */
[----:B-1----:R-:W-:Y:S01]  /*2d30*/  FADD R34, R15, R30 ;  /* 0x0000001e0f227221 */ /* 0x002fe20000000000 */
[----:B------:R-:W-:-:S06]  /*2d40*/  FMUL R30, R118, 1.4426950216293334961 ;  /* 0x3fb8aa3b761e7820 */ /* 0x000fcc0000400000 */
[----:B------:R-:W1:Y:S01]  /*2d50*/  MUFU.EX2 R16, R16 ;  /* 0x0000001000107308 */ /* 0x000e620000000800 */
[----:B--2---:R-:W-:-:S07]  /*2d60*/  FADD R33, R23, R34 ;  /* 0x0000002217217221 */ /* 0x004fce0000000000 */
[----:B------:R-:W2:Y:S01]  /*2d70*/  MUFU.EX2 R17, R17 ;  /* 0x0000001100117308 */ /* 0x000ea20000000800 */
[----:B0-----:R-:W-:Y:S01]  /*2d80*/  FADD R35, R14, R33 ;  /* 0x000000210e237221 */ /* 0x001fe20000000000 */
[----:B------:R-:W-:-:S06]  /*2d90*/  FMUL R33, R121, 1.4426950216293334961 ;  /* 0x3fb8aa3b79217820 */ /* 0x000fcc0000400000 */
[----:B------:R-:W0:Y:S01]  /*2da0*/  MUFU.EX2 R24, R24 ;  /* 0x0000001800187308 */ /* 0x000e220000000800 */
[----:B-1----:R-:W-:-:S07]  /*2db0*/  FADD R34, R16, R35 ;  /* 0x0000002310227221 */ /* 0x002fce0000000000 */
        /* <DEDUP_REMOVED lines=31> */
[----:B-1----:R-:W-:-:S04]  /*2fb0*/  FADD R107, R172, R107 ;  /* 0x0000006bac6b7221 */ /* 0x002fc80000000000 */
[----:B--2---:R-:W-:-:S04]  /*2fc0*/  FADD R108, R174, R107 ;  /* 0x0000006bae6c7221 */ /* 0x004fc80000000000 */
[----:B0-----:R-:W-:-:S05]  /*2fd0*/  FADD R108, R177, R108 ;  /* 0x0000006cb16c7221 */ /* 0x001fca0000000000 */
[----:B------:R-:W0:Y:S02]  /*2fe0*/  SHFL.BFLY PT, R107, R108, 0x10, 0x1f ;  /* 0x0e001f006c6b7f89 */ /* 0x000e2400000e0000 */
[----:B0-----:R-:W-:Y:S01]  /*2ff0*/  FADD R109, R108, R107 ;  /* 0x0000006b6c6d7221 */ /* 0x001fe20000000000 */
[----:B------:R-:W-:Y:S01]  /*3000*/  BAR.SYNC.DEFER_BLOCKING 0x0 ;  /* 0x0000000000007b1d */ /* 0x000fe20000010000 */
[----:B------:R-:W-:-:S04]  /*3010*/  SHF.R.U32.HI R107, RZ, 0x7, R36 ;  /* 0x00000007ff6b7819 */ /* 0x000fc80000011624 */
[----:B------:R-:W-:-:S05]  /*3020*/  SGXT.U32 R107, R107, 0x1 ;  /* 0x000000016b6b781a */ /* 0x000fca0000000000 */
[----:B---3--:R-:W-:-:S04]  /*3030*/  IMAD R107, R107, R156, RZ ;  /* 0x0000009c6b6b7224 */ /* 0x008fc800078e02ff */
[----:B------:R-:W-:Y:S01]  /*3040*/  IMAD R108, R156, 0x2, R107 ;  /* 0x000000029c6c7824 */ /* 0x000fe200078e026b */
[----:B------:R-:W-:-:S04]  /*3050*/  IADD3 R168, P6, PT, R107, R160, RZ ;  /* 0x000000a06ba87210 */ /* 0x000fc80007fde0ff */
[-C--:B------:R-:W-:Y:S02]  /*3060*/  LEA.HI.X.SX32 R169, R107, R5.reuse, 0x1, P6 ;  /* 0x000000056ba97211 */ /* 0x080fe400030f0eff */
[C---:B------:R-:W-:Y:S01]  /*3070*/  IADD3 R166, P6, PT, R108.reuse, R160, RZ ;  /* 0x000000a06ca67210 */ /* 0x040fe20007fde0ff */
[----:B------:R0:W-:Y:S03]  /*3080*/  @!P4 STS [R106+UR13+0x2000], R109 ;  /* 0x0020006d6a00c988 */ /* 0x0001e6000800080d */
[----:B------:R-:W-:Y:S01]  /*3090*/  LEA.HI.X.SX32 R167, R108, R5, 0x1, P6 ;  /* 0x000000056ca77211 */ /* 0x000fe200030f0eff */
[----:B------:R-:W-:Y:S01]  /*30a0*/  BAR.SYNC.DEFER_BLOCKING 0x0 ;  /* 0x0000000000007b1d */ /* 0x000fe20000010000 */
[----:B0-----:R-:W-:-:S05]  /*30b0*/  IMAD R106, R156, 0x2, R108 ;  /* 0x000000029c6a7824 */ /* 0x001fca00078e026c */
[C---:B------:R-:W-:Y:S01]  /*30c0*/  IADD3 R164, P6, PT, R106.reuse, R160, RZ ;  /* 0x000000a06aa47210 */ /* 0x040fe20007fde0ff */
[----:B------:R-:W0:Y:S03]  /*30d0*/  @!P5 LDS R41, [R31+0x2000] ;  /* 0x002000001f29d984 */ /* 0x000e260000000800 */
[----:B------:R-:W-:Y:S01]  /*30e0*/  LEA.HI.X.SX32 R165, R106, R5, 0x1, P6 ;  /* 0x000000056aa57211 */ /* 0x000fe200030f0eff */
[----:B0-----:R-:W0:Y:S02]  /*30f0*/  SHFL.BFLY PT, R110, R41, 0x1, 0x1f ;  /* 0x0c201f00296e7f89 */ /* 0x001e2400000e0000 */
[----:B0-----:R-:W-:Y:S01]  /*3100*/  FADD R110, R41, R110 ;  /* 0x0000006e296e7221 */ /* 0x001fe20000000000 */
[----:B------:R-:W-:-:S04]  /*3110*/  IMAD R41, R156, 0x2, R106 ;  /* 0x000000029c297824 */ /* 0x000fc800078e026a */
[C---:B------:R-:W-:Y:S01]  /*3120*/  IMAD R107, R156.reuse, 0x2, R41 ;  /* 0x000000029c6b7824 */ /* 0x040fe200078e0229 */
[CC--:B------:R-:W-:Y:S01]  /*3130*/  IADD3 R162, P6, PT, R41.reuse, R160.reuse, RZ ;  /* 0x000000a029a27210 */ /* 0x0c0fe20007fde0ff */
[----:B------:R0:W-:Y:S03]  /*3140*/  @P0 STS [R31+0x2000], R110 ;  /* 0x0020006e1f000388 */ /* 0x0001e60000000800 */
[----:B------:R-:W-:Y:S01]  /*3150*/  LEA.HI.X.SX32 R163, R41, R5, 0x1, P6 ;  /* 0x0000000529a37211 */ /* 0x000fe200030f0eff */
[----:B------:R-:W-:Y:S01]  /*3160*/  BAR.SYNC.DEFER_BLOCKING 0x0 ;  /* 0x0000000000007b1d */ /* 0x000fe20000010000 */
[----:B------:R-:W-:Y:S01]  /*3170*/  IADD3 R106, P6, PT, R107, R160, RZ ;  /* 0x000000a06b6a7210 */ /* 0x000fe20007fde0ff */
[----:B0-----:R-:W-:-:S03]  /*3180*/  IMAD R31, R156, 0x2, R107 ;  /* 0x000000029c1f7824 */ /* 0x001fc600078e026b */
[----:B------:R-:W-:Y:S01]  /*3190*/  LEA.HI.X.SX32 R107, R107, R5, 0x1, P6 ;  /* 0x000000056b6b7211 */ /* 0x000fe200030f0eff */
[----:B------:R-:W-:Y:S01]  /*31a0*/  IMAD R41, R156, 0x2, R31 ;  /* 0x000000029c297824 */ /* 0x000fe200078e021f */
[----:B------:R-:W-:-:S04]  /*31b0*/  IADD3 R108, P6, PT, R31, R160, RZ ;  /* 0x000000a01f6c7210 */ /* 0x000fc80007fde0ff */
[----:B------:R-:W-:Y:S01]  /*31c0*/  LEA.HI.X.SX32 R109, R31, R5, 0x1, P6 ;  /* 0x000000051f6d7211 */ /* 0x000fe200030f0eff */
[----:B------:R-:W-:Y:S01]  /*31d0*/  IMAD R31, R156, 0x2, R41 ;  /* 0x000000029c1f7824 */ /* 0x000fe200078e0229 */
[----:B------:R-:W-:-:S04]  /*31e0*/  IADD3 R110, P6, PT, R41, R160, RZ ;  /* 0x000000a0296e7210 */ /* 0x000fc80007fde0ff */
[-C--:B------:R-:W-:Y:S01]  /*31f0*/  LEA.HI.X.SX32 R111, R41, R5.reuse, 0x1, P6 ;  /* 0x00000005296f7211 */ /* 0x080fe200030f0eff */
[C---:B------:R-:W-:Y:S01]  /*3200*/  IMAD R41, R156.reuse, 0x2, R31 ;  /* 0x000000029c297824 */ /* 0x040fe200078e021f */
[CC--:B------:R-:W-:Y:S01]  /*3210*/  IADD3 R112, P6, PT, R31.reuse, R160.reuse, RZ ;  /* 0x000000a01f707210 */ /* 0x0c0fe20007fde0ff */
[----:B------:R-:W2:Y:S01]  /*3220*/  @P2 LDG.E.U8 R176, desc[UR30][R168.64] ;  /* 0x0000001ea8b02981 */ /* 0x000ea2000c1e1100 */
[----:B------:R-:W-:Y:S02]  /*3230*/  PRMT R179, RZ, 0x7610, R179 ;  /* 0x00007610ffb37816 */ /* 0x000fe400000000b3 */
[-C--:B------:R-:W-:Y:S01]  /*3240*/  LEA.HI.X.SX32 R113, R31, R5.reuse, 0x1, P6 ;  /* 0x000000051f717211 */ /* 0x080fe200030f0eff */
[C---:B------:R-:W-:Y:S01]  /*3250*/  IMAD R31, R156.reuse, 0x2, R41 ;  /* 0x000000029c1f7824 */ /* 0x040fe200078e0229 */
[CC--:B------:R-:W-:Y:S02]  /*3260*/  IADD3 R114, P6, PT, R41.reuse, R160.reuse, RZ ;  /* 0x000000a029727210 */ /* 0x0c0fe40007fde0ff */
[----:B------:R-:W-:Y:S01]  /*3270*/  PRMT R182, RZ, 0x7610, R182 ;  /* 0x00007610ffb67816 */ /* 0x000fe200000000b6 */
[----:B------:R-:W3:Y:S01]  /*3280*/  @P2 LDG.E.U8 R179, desc[UR30][R166.64] ;  /* 0x0000001ea6b32981 */ /* 0x000ee2000c1e1100 */
[----:B------:R-:W-:Y:S01]  /*3290*/  LEA.HI.X.SX32 R115, R41, R5, 0x1, P6 ;  /* 0x0000000529737211 */ /* 0x000fe200030f0eff */
[----:B------:R-:W-:Y:S01]  /*32a0*/  IMAD R41, R156, 0x2, R31 ;  /* 0x000000029c297824 */ /* 0x000fe200078e021f */
[----:B------:R-:W-:-:S02]  /*32b0*/  IADD3 R116, P6, PT, R31, R160, RZ ;  /* 0x000000a01f747210 */ /* 0x000fc40007fde0ff */
[----:B------:R-:W-:Y:S01]  /*32c0*/  PRMT R186, RZ, 0x7610, R186 ;  /* 0x00007610ffba7816 */ /* 0x000fe200000000ba */
[----:B------:R-:W4:Y:S01]  /*32d0*/  @P2 LDG.E.U8 R182, desc[UR30][R106.64] ;  /* 0x0000001e6ab62981 */ /* 0x000f22000c1e1100 */
[-C--:B------:R-:W-:Y:S01]  /*32e0*/  LEA.HI.X.SX32 R117, R31, R5.reuse, 0x1, P6 ;  /* 0x000000051f757211 */ /* 0x080fe200030f0eff */
[C---:B------:R-:W-:Y:S01]  /*32f0*/  IMAD R31, R156.reuse, 0x2, R41 ;  /* 0x000000029c1f7824 */ /* 0x040fe200078e0229 */
[CC--:B------:R-:W-:Y:S02]  /*3300*/  IADD3 R118, P6, PT, R41.reuse, R160.reuse, RZ ;  /* 0x000000a029767210 */ /* 0x0c0fe40007fde0ff */
[----:B------:R-:W-:Y:S01]  /*3310*/  PRMT R190, RZ, 0x7610, R190 ;  /* 0x00007610ffbe7816 */ /* 0x000fe200000000be */
[----:B------:R-:W5:Y:S01]  /*3320*/  @P2 LDG.E.U8 R186, desc[UR30][R114.64] ;  /* 0x0000001e72ba2981 */ /* 0x000f62000c1e1100 */
[----:B------:R-:W-:Y:S01]  /*3330*/  LEA.HI.X.SX32 R119, R41, R5, 0x1, P6 ;  /* 0x0000000529777211 */ /* 0x000fe200030f0eff */
[----:B------:R-:W-:Y:S01]  /*3340*/  IMAD R41, R156, 0x2, R31 ;  /* 0x000000029c297824 */ /* 0x000fe200078e021f */
[----:B------:R-:W-:-:S02]  /*3350*/  IADD3 R120, P6, PT, R31, R160, RZ ;  /* 0x000000a01f787210 */ /* 0x000fc40007fde0ff */
        /* <DEDUP_REMOVED lines=10> */
[----:B------:R-:W3:Y:S01]  /*3400*/  @P2 LDG.E.U8 R190, desc[UR30][R122.64] ;  /* 0x0000001e7abe2981 */ /* 0x000ee2000c1e1100 */
[-C--:B------:R-:W-:Y:S01]  /*3410*/  LEA.HI.X.SX32 R125, R31, R5.reuse, 0x1, P6 ;  /* 0x000000051f7d7211 */ /* 0x080fe200030f0eff */
[C---:B------:R-:W-:Y:S01]  /*3420*/  IMAD R31, R156.reuse, 0x2, R41 ;  /* 0x000000029c1f7824 */ /* 0x040fe200078e0229 */
[CC--:B------:R-:W-:Y:S02]  /*3430*/  IADD3 R126, P6, PT, R41.reuse, R160.reuse, RZ ;  /* 0x000000a0297e7210 */ /* 0x0c0fe40007fde0ff */
[----:B------:R-:W-:Y:S02]  /*3440*/  PRMT R180, RZ, 0x7610, R180 ;  /* 0x00007610ffb47816 */ /* 0x000fe400000000b4 */
[----:B------:R-:W-:Y:S01]  /*3450*/  LEA.HI.X.SX32 R127, R41, R5, 0x1, P6 ;  /* 0x00000005297f7211 */ /* 0x000fe200030f0eff */
[----:B------:R-:W-:Y:S01]  /*3460*/  IMAD R41, R156, 0x2, R31 ;  /* 0x000000029c297824 */ /* 0x000fe200078e021f */
[----:B------:R-:W-:-:S02]  /*3470*/  IADD3 R128, P6, PT, R31, R160, RZ ;  /* 0x000000a01f807210 */ /* 0x000fc40007fde0ff */
[----:B------:R-:W-:Y:S01]  /*3480*/  PRMT R202, RZ, 0x7610, R202 ;  /* 0x00007610ffca7816 */ /* 0x000fe200000000ca */
[----:B------:R-:W3:Y:S01]  /*3490*/  @P2 LDG.E.U8 R180, desc[UR30][R162.64] ;  /* 0x0000001ea2b42981 */ /* 0x000ee2000c1e1100 */
[----:B------:R-:W-:Y:S01]  /*34a0*/  LEA.HI.X.SX32 R129, R31, R5, 0x1, P6 ;  /* 0x000000051f817211 */ /* 0x000fe200030f0eff */
[----:B------:R-:W-:Y:S01]  /*34b0*/  IMAD R31, R156, 0x2, R41 ;  /* 0x000000029c1f7824 */ /* 0x000fe200078e0229 */
[----:B------:R-:W-:-:S04]  /*34c0*/  IADD3 R130, P6, PT, R41, R160, RZ ;  /* 0x000000a029827210 */ /* 0x000fc80007fde0ff */
[-C--:B------:R-:W-:Y:S01]  /*34d0*/  LEA.HI.X.SX32 R131, R41, R5.reuse, 0x1, P6 ;  /* 0x0000000529837211 */ /* 0x080fe200030f0eff */
[C---:B------:R-:W-:Y:S01]  /*34e0*/  IMAD R41, R156.reuse, 0x2, R31 ;  /* 0x000000029c297824 */ /* 0x040fe200078e021f */
[CC--:B------:R-:W-:Y:S02]  /*34f0*/  IADD3 R132, P6, PT, R31.reuse, R160.reuse, RZ ;  /* 0x000000a01f847210 */ /* 0x0c0fe40007fde0ff */
[----:B------:R-:W-:Y:S01]  /*3500*/  PRMT R206, RZ, 0x7610, R206 ;  /* 0x00007610ffce7816 */ /* 0x000fe200000000ce */
[----:B------:R-:W3:Y:S01]  /*3510*/  @P2 LDG.E.U8 R194, desc[UR30][R130.64] ;  /* 0x0000001e82c22981 */ /* 0x000ee2000c1e1100 */
[----:B------:R-:W-:Y:S01]  /*3520*/  LEA.HI.X.SX32 R133, R31, R5, 0x1, P6 ;  /* 0x000000051f857211 */ /* 0x000fe200030f0eff */
[----:B------:R-:W-:Y:S01]  /*3530*/  IMAD R31, R156, 0x2, R41 ;  /* 0x000000029c1f7824 */ /* 0x000fe200078e0229 */
[----:B------:R-:W-:-:S04]  /*3540*/  IADD3 R134, P6, PT, R41, R160, RZ ;  /* 0x000000a029867210 */ /* 0x000fc80007fde0ff */
[----:B------:R-:W-:Y:S01]  /*3550*/  LEA.HI.X.SX32 R135, R41, R5, 0x1, P6 ;  /* 0x0000000529877211 */ /* 0x000fe200030f0eff */
[----:B------:R-:W-:Y:S01]  /*3560*/  IMAD R41, R156, 0x2, R31 ;  /* 0x000000029c297824 */ /* 0x000fe200078e021f */
[----:B------:R-:W-:-:S04]  /*3570*/  IADD3 R136, P6, PT, R31, R160, RZ ;  /* 0x000000a01f887210 */ /* 0x000fc80007fde0ff */
[----:B------:R-:W-:Y:S01]  /*3580*/  LEA.HI.X.SX32 R137, R31, R5, 0x1, P6 ;  /* 0x000000051f897211 */ /* 0x000fe200030f0eff */
[----:B------:R-:W-:Y:S01]  /*3590*/  IMAD R31, R156, 0x2, R41 ;  /* 0x000000029c1f7824 */ /* 0x000fe200078e0229 */
[----:B------:R-:W-:-:S03]  /*35a0*/  IADD3 R138, P6, PT, R41, R160, RZ ;  /* 0x000000a0298a7210 */ /* 0x000fc60007fde0ff */
[C---:B------:R-:W-:Y:S01]  /*35b0*/  IMAD R143, R156.reuse, 0x2, R31 ;  /* 0x000000029c8f7824 */ /* 0x040fe200078e021f */
[-C--:B------:R-:W-:Y:S02]  /*35c0*/  LEA.HI.X.SX32 R139, R41, R5.reuse, 0x1, P6 ;  /* 0x00000005298b7211 */ /* 0x080fe400030f0eff */
[CC--:B------:R-:W-:Y:S01]  /*35d0*/  IADD3 R140, P6, PT, R31.reuse, R160.reuse, RZ ;  /* 0x000000a01f8c7210 */ /* 0x0c0fe20007fde0ff */
[C---:B------:R-:W-:Y:S01]  /*35e0*/  IMAD R41, R156.reuse, 0x2, R143 ;  /* 0x000000029c297824 */ /* 0x040fe200078e028f */
[----:B------:R-:W-:Y:S01]  /*35f0*/  PRMT R181, RZ, 0x7610, R181 ;  /* 0x00007610ffb57816 */ /* 0x000fe200000000b5 */
[----:B------:R-:W3:Y:S01]  /*3600*/  @P2 LDG.E.U8 R198, desc[UR30][R138.64] ;  /* 0x0000001e8ac62981 */ /* 0x000ee2000c1e1100 */
[-C--:B------:R-:W-:Y:S01]  /*3610*/  LEA.HI.X.SX32 R141, R31, R5.reuse, 0x1, P6 ;  /* 0x000000051f8d7211 */ /* 0x080fe200030f0eff */
[C---:B------:R-:W-:Y:S01]  /*3620*/  IMAD R31, R156.reuse, 0x2, R41 ;  /* 0x000000029c1f7824 */ /* 0x040fe200078e0229 */
[CC--:B------:R-:W-:Y:S02]  /*3630*/  IADD3 R142, P6, PT, R143.reuse, R160.reuse, RZ ;  /* 0x000000a08f8e7210 */ /* 0x0c0fe40007fde0ff */
[----:B------:R-:W-:Y:S01]  /*3640*/  PRMT R185, RZ, 0x7610, R185 ;  /* 0x00007610ffb97816 */ /* 0x000fe200000000b9 */
[C---:B------:R-:W-:Y:S01]  /*3650*/  IMAD R147, R156.reuse, 0x2, R31 ;  /* 0x000000029c937824 */ /* 0x040fe200078e021f */
[-C--:B------:R-:W-:Y:S01]  /*3660*/  LEA.HI.X.SX32 R143, R143, R5.reuse, 0x1, P6 ;  /* 0x000000058f8f7211 */ /* 0x080fe200030f0eff */
[----:B------:R-:W3:Y:S01]  /*3670*/  @P2 LDG.E.U8 R181, desc[UR30][R108.64] ;  /* 0x0000001e6cb52981 */ /* 0x000ee2000c1e1100 */
[CC--:B------:R-:W-:Y:S01]  /*3680*/  IADD3 R144, P6, PT, R31.reuse, R160.reuse, RZ ;  /* 0x000000a01f907210 */ /* 0x0c0fe20007fde0ff */
[C---:B------:R-:W-:Y:S01]  /*3690*/  IMAD R149, R156.reuse, 0x2, R147 ;  /* 0x000000029c957824 */ /* 0x040fe200078e0293 */
[----:B------:R-:W-:Y:S01]  /*36a0*/  PRMT R189, RZ, 0x7610, R189 ;  /* 0x00007610ffbd7816 */ /* 0x000fe200000000bd */
[----:B------:R-:W3:Y:S01]  /*36b0*/  @P2 LDG.E.U8 R185, desc[UR30][R116.64] ;  /* 0x0000001e74b92981 */ /* 0x000ee2000c1e1100 */
[----:B------:R-:W-:Y:S01]  /*36c0*/  LEA.HI.X.SX32 R145, R31, R5, 0x1, P6 ;  /* 0x000000051f917211 */ /* 0x000fe200030f0eff */
[----:B------:R-:W-:Y:S01]  /*36d0*/  IMAD R31, R156, 0x2, R149 ;  /* 0x000000029c1f7824 */ /* 0x000fe200078e0295 */
[----:B------:R-:W-:-:S02]  /*36e0*/  IADD3 R146, P6, PT, R147, R160, RZ ;  /* 0x000000a093927210 */ /* 0x000fc40007fde0ff */
        /* <DEDUP_REMOVED lines=8> */
[-C--:B------:R-:W-:Y:S02]  /*3770*/  LEA.HI.X.SX32 R149, R149, R5.reuse, 0x1, P6 ;  /* 0x0000000595957211 */ /* 0x080fe400030f0eff */
[C---:B------:R-:W-:Y:S01]  /*3780*/  IADD3 R150, P6, PT, R151.reuse, R160, RZ ;  /* 0x000000a097967210 */ /* 0x040fe20007fde0ff */
[----:B------:R-:W-:Y:S01]  /*3790*/  IMAD R155, R156, 0x2, R153 ;  /* 0x000000029c9b7824 */ /* 0x000fe200078e0299 */
[----:B------:R-:W-:Y:S01]  /*37a0*/  PRMT R201, RZ, 0x7610, R201 ;  /* 0x00007610ffc97816 */ /* 0x000fe200000000c9 */
[----:B------:R-:W3:Y:S01]  /*37b0*/  @P2 LDG.E.U8 R193, desc[UR30][R132.64] ;  /* 0x0000001e84c12981 */ /* 0x000ee2000c1e1100 */
[----:B------:R-:W-:-:S02]  /*37c0*/  LEA.HI.X.SX32 R151, R151, R5, 0x1, P6 ;  /* 0x0000000597977211 */ /* 0x000fc400030f0eff */
[CC--:B------:R-:W-:Y:S01]  /*37d0*/  IADD3 R152, P6, PT, R153.reuse, R160.reuse, RZ ;  /* 0x000000a099987210 */ /* 0x0c0fe20007fde0ff */
[----:B------:R-:W-:Y:S01]  /*37e0*/  IMAD R161, R156, 0x2, R155 ;  /* 0x000000029ca17824 */ /* 0x000fe200078e029b */
[----:B------:R-:W-:Y:S01]  /*37f0*/  PRMT R205, RZ, 0x7610, R205 ;  /* 0x00007610ffcd7816 */ /* 0x000fe200000000cd */
[----:B------:R-:W3:Y:S01]  /*3800*/  @P2 LDG.E.U8 R206, desc[UR30][R150.64] ;  /* 0x0000001e96ce2981 */ /* 0x000ee2000c1e1100 */
[----:B------:R-:W-:Y:S02]  /*3810*/  LEA.HI.X.SX32 R153, R153, R5, 0x1, P6 ;  /* 0x0000000599997211 */ /* 0x000fe400030f0eff */
[----:B------:R-:W-:Y:S01]  /*3820*/  IADD3 R154, P6, PT, R155, R160, RZ ;  /* 0x000000a09b9a7210 */ /* 0x000fe20007fde0ff */
[----:B------:R-:W3:Y:S01]  /*3830*/  @P2 LDG.E.U8 R197, desc[UR30][R140.64] ;  /* 0x0000001e8cc52981 */ /* 0x000ee2000c1e1100 */
[----:B------:R-:W-:Y:S02]  /*3840*/  PRMT R183, RZ, 0x7610, R183 ;  /* 0x00007610ffb77816 */ /* 0x000fe400000000b7 */
[----:B------:R-:W-:Y:S01]  /*3850*/  PRMT R187, RZ, 0x7610, R187 ;  /* 0x00007610ffbb7816 */ /* 0x000fe200000000bb */
[----:B------:R-:W3:Y:S01]  /*3860*/  @P2 LDG.E.U8 R201, desc[UR30][R146.64] ;  /* 0x0000001e92c92981 */ /* 0x000ee2000c1e1100 */
[----:B------:R-:W-:-:S02]  /*3870*/  PRMT R191, RZ, 0x7610, R191 ;  /* 0x00007610ffbf7816 */ /* 0x000fc400000000bf */
[----:B------:R-:W-:Y:S01]  /*3880*/  PRMT R195, RZ, 0x7610, R195 ;  /* 0x00007610ffc37816 */ /* 0x000fe200000000c3 */
[----:B------:R-:W3:Y:S01]  /*3890*/  @P2 LDG.E.U8 R205, desc[UR30][R152.64] ;  /* 0x0000001e98cd2981 */ /* 0x000ee2000c1e1100 */
[----:B------:R-:W-:Y:S02]  /*38a0*/  PRMT R199, RZ, 0x7610, R199 ;  /* 0x00007610ffc77816 */ /* 0x000fe400000000c7 */
[----:B------:R-:W-:Y:S01]  /*38b0*/  PRMT R203, RZ, 0x7610, R203 ;  /* 0x00007610ffcb7816 */ /* 0x000fe200000000cb */
[----:B------:R-:W3:Y:S01]  /*38c0*/  @P2 LDG.E.U8 R183, desc[UR30][R110.64] ;  /* 0x0000001e6eb72981 */ /* 0x000ee2000c1e1100 */
[----:B------:R-:W-:Y:S02]  /*38d0*/  PRMT R207, RZ, 0x7610, R207 ;  /* 0x00007610ffcf7816 */ /* 0x000fe400000000cf */
[----:B------:R-:W-:Y:S01]  /*38e0*/  LEA.HI.X.SX32 R155, R155, R5, 0x1, P6 ;  /* 0x000000059b9b7211 */ /* 0x000fe200030f0eff */
[----:B------:R-:W3:Y:S01]  /*38f0*/  @P2 LDG.E.U8 R187, desc[UR30][R118.64] ;  /* 0x0000001e76bb2981 */ /* 0x000ee2000c1e1100 */
[----:B------:R-:W-:-:S03]  /*3900*/  IADD3 R156, P6, PT, R41, R160, RZ ;  /* 0x000000a0299c7210 */ /* 0x000fc60007fde0ff */
[----:B------:R-:W3:Y:S01]  /*3910*/  @P2 LDG.E.U8 R191, desc[UR30][R126.64] ;  /* 0x0000001e7ebf2981 */ /* 0x000ee2000c1e1100 */
[----:B------:R-:W-:-:S03]  /*3920*/  LEA.HI.X.SX32 R157, R41, R5, 0x1, P6 ;  /* 0x00000005299d7211 */ /* 0x000fc600030f0eff */
[----:B------:R-:W3:Y:S01]  /*3930*/  @P2 LDG.E.U8 R195, desc[UR30][R134.64] ;  /* 0x0000001e86c32981 */ /* 0x000ee2000c1e1100 */
[----:B------:R-:W-:-:S03]  /*3940*/  IADD3 R158, P6, PT, R31, R160, RZ ;  /* 0x000000a01f9e7210 */ /* 0x000fc60007fde0ff */
[----:B------:R-:W3:Y:S04]  /*3950*/  @P2 LDG.E.U8 R199, desc[UR30][R142.64] ;  /* 0x0000001e8ec72981 */ /* 0x000ee8000c1e1100 */
[----:B------:R-:W3:Y:S04]  /*3960*/  @P2 LDG.E.U8 R203, desc[UR30][R148.64] ;  /* 0x0000001e94cb2981 */ /* 0x000ee8000c1e1100 */
[----:B------:R-:W3:Y:S01]  /*3970*/  @P2 LDG.E.U8 R207, desc[UR30][R154.64] ;  /* 0x0000001e9acf2981 */ /* 0x000ee2000c1e1100 */
[----:B------:R-:W-:Y:S02]  /*3980*/  LEA.HI.X.SX32 R159, R31, R5, 0x1, P6 ;  /* 0x000000051f9f7211 */ /* 0x000fe400030f0eff */
[----:B------:R-:W-:-:S02]  /*3990*/  IADD3 R160, P6, PT, R161, R160, RZ ;  /* 0x000000a0a1a07210 */ /* 0x000fc40007fde0ff */
[----:B------:R-:W-:Y:S02]  /*39a0*/  PRMT R184, RZ, 0x7610, R184 ;  /* 0x00007610ffb87816 */ /* 0x000fe400000000b8 */
[----:B------:R-:W-:Y:S02]  /*39b0*/  PRMT R188, RZ, 0x7610, R188 ;  /* 0x00007610ffbc7816 */ /* 0x000fe400000000bc */
[----:B------:R-:W-:Y:S02]  /*39c0*/  PRMT R192, RZ, 0x7610, R192 ;  /* 0x00007610ffc07816 */ /* 0x000fe400000000c0 */
[----:B------:R-:W-:Y:S01]  /*39d0*/  PRMT R196, RZ, 0x7610, R196 ;  /* 0x00007610ffc47816 */ /* 0x000fe200000000c4 */
[----:B------:R-:W3:Y:S01]  /*39e0*/  @P2 LDG.E.U8 R184, desc[UR30][R112.64] ;  /* 0x0000001e70b82981 */ /* 0x000ee2000c1e1100 */
[----:B------:R-:W-:Y:S02]  /*39f0*/  PRMT R200, RZ, 0x7610, R200 ;  /* 0x00007610ffc87816 */ /* 0x000fe400000000c8 */
[----:B------:R-:W-:Y:S01]  /*3a00*/  PRMT R204, RZ, 0x7610, R204 ;  /* 0x00007610ffcc7816 */ /* 0x000fe200000000cc */
[----:B------:R-:W3:Y:S01]  /*3a10*/  @P2 LDG.E.U8 R188, desc[UR30][R120.64] ;  /* 0x0000001e78bc2981 */ /* 0x000ee2000c1e1100 */
[----:B------:R-:W-:-:S02]  /*3a20*/  PRMT R31, RZ, 0x7610, R31 ;  /* 0x00007610ff1f7816 */ /* 0x000fc4000000001f */
[----:B------:R-:W-:Y:S01]  /*3a30*/  LEA.HI.X.SX32 R161, R161, R5, 0x1, P6 ;  /* 0x00000005a1a17211 */ /* 0x000fe200030f0eff */
[----:B------:R-:W3:Y:S04]  /*3a40*/  @P2 LDG.E.U8 R192, desc[UR30][R128.64] ;  /* 0x0000001e80c02981 */ /* 0x000ee8000c1e1100 */
[----:B------:R-:W3:Y:S04]  /*3a50*/  @P2 LDG.E.U8 R196, desc[UR30][R136.64] ;  /* 0x0000001e88c42981 */ /* 0x000ee8000c1e1100 */
[----:B------:R-:W3:Y:S04]  /*3a60*/  @P2 LDG.E.U8 R200, desc[UR30][R156.64] ;  /* 0x0000001e9cc82981 */ /* 0x000ee8000c1e1100 */
[----:B------:R-:W3:Y:S04]  /*3a70*/  @P2 LDG.E.U8 R204, desc[UR30][R158.64] ;  /* 0x0000001e9ecc2981 */ /* 0x000ee8000c1e1100 */
[----:B------:R-:W3:Y:S01]  /*3a80*/  @P2 LDG.E.U8 R31, desc[UR30][R160.64] ;  /* 0x0000001ea01f2981 */ /* 0x000ee2000c1e1100 */
[----:B------:R-:W-:-:S02]  /*3a90*/  F2FP.SATFINITE.E4M3.F32.PACK_AB_MERGE_C R18, R25, R18, RZ ;  /* 0x000000121912723e */ /* 0x000fc400048070ff */
[----:B------:R-:W-:Y:S02]  /*3aa0*/  F2FP.SATFINITE.E4M3.F32.PACK_AB_MERGE_C R25, R32, R29, RZ ;  /* 0x0000001d2019723e */ /* 0x000fe400048070ff */
[----:B------:R0:W1:Y:S01]  /*3ab0*/  LDS R32, [R4+UR13+0x2000] ;  /* 0x0020000d04207984 */ /* 0x0000620008000800 */
[----:B------:R-:W-:Y:S01]  /*3ac0*/  BAR.SYNC.DEFER_BLOCKING 0x0 ;  /* 0x0000000000007b1d */ /* 0x000fe20000010000 */
[----:B------:R-:W-:Y:S01]  /*3ad0*/  IMAD.SHL.U32 R41, R36, 0x10, RZ ;  /* 0x0000001024297824 */ /* 0x000fe200078e00ff */
[----:B0-----:R-:W-:-:S04]  /*3ae0*/  LOP3.LUT R4, R37, 0x40, RZ, 0x3c, !PT ;  /* 0x0000004025047812 */ /* 0x001fc800078e3cff */
[----:B------:R-:W-:-:S05]  /*3af0*/  LOP3.LUT R5, R41, 0x70, RZ, 0xc0, !PT ;  /* 0x0000007029057812 */ /* 0x000fca00078ec0ff */
[----:B------:R-:W-:-:S05]  /*3b00*/  IMAD R170, R170, 0x40, R5 ;  /* 0x00000040aaaa7824 */ /* 0x000fca00078e0205 */
[----:B------:R-:W-:Y:S02]  /*3b10*/  LOP3.LUT R170, R170, R39, RZ, 0x3c, !PT ;  /* 0x00000027aaaa7212 */ /* 0x000fe400078e3cff */
[----:B------:R-:W-:Y:S02]  /*3b20*/  F2FP.SATFINITE.E4M3.F32.PACK_AB_MERGE_C R6, R9, R6, RZ ;  /* 0x000000060906723e */ /* 0x000fe400048070ff */
[----:B------:R-:W-:Y:S01]  /*3b30*/  F2FP.SATFINITE.E4M3.F32.PACK_AB_MERGE_C R10, R11, R10, RZ ;  /* 0x0000000a0b0a723e */ /* 0x000fe200048070ff */
[----:B------:R-:W-:Y:S01]  /*3b40*/  IMAD R171, R171, 0x80, R170 ;  /* 0x00000080abab7824 */ /* 0x000fe200078e02aa */
[----:B------:R-:W-:Y:S02]  /*3b50*/  F2FP.SATFINITE.E4M3.F32.PACK_AB_MERGE_C R12, R15, R12, RZ ;  /* 0x0000000c0f0c723e */ /* 0x000fe400048070ff */
[----:B------:R-:W-:Y:S02]  /*3b60*/  F2FP.SATFINITE.E4M3.F32.PACK_AB_MERGE_C R16, R17, R16, RZ ;  /* 0x000000101110723e */ /* 0x000fe400048070ff */
[----:B------:R-:W-:-:S02]  /*3b70*/  F2FP.SATFINITE.E4M3.F32.PACK_AB_MERGE_C R34, R175, R34, RZ ;  /* 0x00000022af22723e */ /* 0x000fc400048070ff */
[----:B------:R-:W-:Y:S02]  /*3b80*/  F2FP.SATFINITE.E4M3.F32.PACK_AB_MERGE_C R174, R177, R174, RZ ;  /* 0x000000aeb1ae723e */ /* 0x000fe400048070ff */
[----:B------:R-:W-:Y:S02]  /*3b90*/  LOP3.LUT R175, R37, 0x60, RZ, 0x3c, !PT ;  /* 0x0000006025af7812 */ /* 0x000fe400078e3cff */
[----:B------:R-:W-:Y:S02]  /*3ba0*/  F2FP.SATFINITE.E4M3.F32.PACK_AB_MERGE_C R21, R8, R21, R10 ;  /* 0x000000150815723e */ /* 0x000fe4000480700a */
[----:B------:R-:W-:Y:S02]  /*3bb0*/  F2FP.SATFINITE.E4M3.F32.PACK_AB_MERGE_C R20, R7, R20, R6 ;  /* 0x000000140714723e */ /* 0x000fe40004807006 */
[----:B------:R-:W-:Y:S02]  /*3bc0*/  F2FP.SATFINITE.E4M3.F32.PACK_AB_MERGE_C R22, R13, R22, R12 ;  /* 0x000000160d16723e */ /* 0x000fe4000480700c */
[----:B------:R-:W-:-:S02]  /*3bd0*/  F2FP.SATFINITE.E4M3.F32.PACK_AB_MERGE_C R23, R14, R23, R16 ;  /* 0x000000170e17723e */ /* 0x000fc40004807010 */
[----:B------:R-:W-:Y:S02]  /*3be0*/  F2FP.SATFINITE.E4M3.F32.PACK_AB_MERGE_C R25, R27, R26, R25 ;  /* 0x0000001a1b19723e */ /* 0x000fe40004807019 */
[----:B------:R-:W-:Y:S02]  /*3bf0*/  F2FP.SATFINITE.E4M3.F32.PACK_AB_MERGE_C R24, R19, R24, R18 ;  /* 0x000000181318723e */ /* 0x000fe40004807012 */
[----:B------:R-:W-:Y:S02]  /*3c00*/  F2FP.SATFINITE.E4M3.F32.PACK_AB_MERGE_C R26, R33, R30, R34 ;  /* 0x0000001e211a723e */ /* 0x000fe40004807022 */
[----:B------:R-:W-:Y:S02]  /*3c10*/  F2FP.SATFINITE.E4M3.F32.PACK_AB_MERGE_C R27, R172, R35, R174 ;  /* 0x00000023ac1b723e */ /* 0x000fe400048070ae */
[----:B------:R-:W-:Y:S01]  /*3c20*/  LOP3.LUT R170, R171, 0x10, RZ, 0x3c, !PT ;  /* 0x00000010abaa7812 */ /* 0x000fe200078e3cff */
[----:B------:R-:W-:Y:S01]  /*3c30*/  UIADD3 UR19, UPT, UPT, UR19, -0x40, URZ ;  /* 0xffffffc013137890 */ /* 0x000fe2000fffe0ff */
[----:B--2---:R-:W-:Y:S04]  /*3c40*/  STS.U8 [R37+UR13+0x2000], R176 ;  /* 0x002000b025007988 */ /* 0x004fe8000800000d */
[----:B----4-:R-:W-:Y:S04]  /*3c50*/  STS.U8 [R37+UR13+0x2400], R182 ;  /* 0x002400b625007988 */ /* 0x010fe8000800000d */
[----:B-----5:R-:W-:Y:S04]  /*3c60*/  STS.U8 [R37+UR13+0x2800], R186 ;  /* 0x002800ba25007988 */ /* 0x020fe8000800000d */
[----:B---3--:R-:W-:Y:S04]  /*3c70*/  STS.U8 [R37+UR13+0x2c00], R190 ;  /* 0x002c00be25007988 */ /* 0x008fe8000800000d */
        /* <DEDUP_REMOVED lines=19> */
[----:B------:R0:W-:Y:S02]  /*3db0*/  STS.U8 [R4+UR13+0x3e00], R207 ;  /* 0x003e00cf04007988 */ /* 0x0001e4000800000d */
[----:B0-----:R-:W-:-:S04]  /*3dc0*/  FADD R4, -R28, -INF ;  /* 0xff8000001c047421 */ /* 0x001fc80000000100 */
[----:B------:R-:W-:Y:S01]  /*3dd0*/  FMUL R29, R4, 1.4426950216293334961 ;  /* 0x3fb8aa3b041d7820 */ /* 0x000fe20000400000 */
[----:B------:R0:W-:Y:S04]  /*3de0*/  STS.U8 [R175+UR13+0x2300], R180 ;  /* 0x002300b4af007988 */ /* 0x0001e8000800000d */
[----:B------:R0:W-:Y:S01]  /*3df0*/  STS.U8 [R175+UR13+0x2700], R184 ;  /* 0x002700b8af007988 */ /* 0x0001e2000800000d */
[----:B------:R-:W2:Y:S03]  /*3e00*/  MUFU.EX2 R29, R29 ;  /* 0x0000001d001d7308 */ /* 0x000ea60000000800 */
[----:B------:R0:W-:Y:S04]  /*3e10*/  STS.U8 [R175+UR13+0x2b00], R188 ;  /* 0x002b00bcaf007988 */ /* 0x0001e8000800000d */
[----:B------:R0:W-:Y:S04]  /*3e20*/  STS.U8 [R175+UR13+0x2f00], R192 ;  /* 0x002f00c0af007988 */ /* 0x0001e8000800000d */
[----:B------:R0:W-:Y:S04]  /*3e30*/  STS.U8 [R175+UR13+0x3300], R196 ;  /* 0x003300c4af007988 */ /* 0x0001e8000800000d */
[----:B------:R0:W-:Y:S04]  /*3e40*/  STS.U8 [R175+UR13+0x3700], R200 ;  /* 0x003700c8af007988 */ /* 0x0001e8000800000d */
[----:B------:R0:W-:Y:S04]  /*3e50*/  STS.U8 [R175+UR13+0x3b00], R204 ;  /* 0x003b00ccaf007988 */ /* 0x0001e8000800000d */
[----:B------:R0:W-:Y:S04]  /*3e60*/  STS.U8 [R175+UR13+0x3f00], R31 ;  /* 0x003f001faf007988 */ /* 0x0001e8000800000d */
[----:B------:R0:W-:Y:S04]  /*3e70*/  STS.128 [R171+UR13], R20 ;  /* 0x00000014ab007988 */ /* 0x0001e80008000c0d */
[----:B------:R0:W-:Y:S01]  /*3e80*/  STS.128 [R170+UR13], R24 ;  /* 0x00000018aa007988 */ /* 0x0001e20008000c0d */
[----:B------:R-:W3:Y:S01]  /*3e90*/  LDTM.16dp32bit_t0_t15.x16 R4, tmem[UR15] ;  /* 0x0000000f000479ee */ /* 0x000ee20008a00000 */
[----:B------:R-:W4:Y:S01]  /*3ea0*/  LDTM.16dp32bit_t16_t31.x16 R4, tmem[UR15+0x10] ;  /* 0x0000100f000479ee */ /* 0x000f220008a20000 */
[----:B------:R-:W-:Y:S01]  /*3eb0*/  NOP ;  /* 0x0000000000007918 */ /* 0x000fe20000000000 */
[----:B-12---:R-:W-:Y:S05]  /*3ec0*/  @!P2 BRA `(.L_x_9) ;  /* 0x000000000048a947 */ /* 0x006fea0003800000 */
[C---:B---34-:R-:W-:Y:S01]  /*3ed0*/  FMUL R4, R29.reuse, R4 ;  /* 0x000000041d047220 */ /* 0x058fe20000400000 */
[C---:B------:R-:W-:Y:S01]  /*3ee0*/  FMUL R5, R29.reuse, R5 ;  /* 0x000000051d057220 */ /* 0x040fe20000400000 */
        /* <DEDUP_REMOVED lines=13> */
[----:B------:R-:W-:-:S04]  /*3fc0*/  FMUL R19, R29, R19 ;  /* 0x000000131d137220 */ /* 0x000fc80000400000 */
[----:B------:R1:W-:Y:S01]  /*3fd0*/  STTM.16dp32bit_t0_t15.x16 tmem[UR15], R4 ;  /* 0x00000004000079ed */ /* 0x0003e20008a0000f */
[----:B------:R1:W-:Y:S02]  /*3fe0*/  STTM.16dp32bit_t16_t31.x16 tmem[UR15+0x10], R4 ;  /* 0x00001004000079ed */ /* 0x0003e40008a2000f */
.L_x_9:
[----:B----4-:R-:W2:Y:S02]  /*3ff0*/  FENCE.VIEW.ASYNC.T ;  /* 0x00000000000073c6 */ /* 0x010ea40000000200 */
[----:B--2---:R-:W-:Y:S01]  /*4000*/  BAR.SYNC.DEFER_BLOCKING 0x0 ;  /* 0x0000000000007b1d */ /* 0x004fe20000010000 */
[----:B------:R-:W-:Y:S01]  /*4010*/  UISETP.GE.AND UP2, UPT, UR19, 0x1, UPT ;  /* 0x000000011300788c */ /* 0x000fe2000bf46270 */
[----:B------:R-:W-:-:S04]  /*4020*/  FADD R32, R29, R32 ;  /* 0x000000201d207221 */ /* 0x000fc80000000000 */
[----:B------:R2:W-:Y:S06]  /*4030*/  MEMBAR.ALL.CTA ;  /* 0x0000000000007992 */ /* 0x0005ec0000008000 */
[----:B--2---:R-:W2:Y:S02]  /*4040*/  FENCE.VIEW.ASYNC.S ;  /* 0x00000000000073c6 */ /* 0x004ea40000000000 */
[----:B--2---:R-:W-:Y:S06]  /*4050*/  BAR.SYNC.DEFER_BLOCKING 0x0 ;  /* 0x0000000000007b1d */ /* 0x004fec0000010000 */
[----:B------:R-:W-:Y:S05]  /*4060*/  @!P3 BRA `(.L_x_10) ;  /* 0x000000000084b947 */ /* 0x000fea0003800000 */
[----:B------:R-:W-:Y:S02]  /*4070*/  UIADD3 UR4, UPT, UPT, UR13, 0x2000, URZ ;  /* 0x000020000d047890 */ /* 0x000fe4000fffe0ff */
[----:B------:R-:W-:Y:S02]  /*4080*/  USHF.R.U32.HI UR6, URZ, 0x4, UR13 ;  /* 0x00000004ff067899 */ /* 0x000fe4000801160d */
[----:B------:R-:W-:Y:S02]  /*4090*/  USHF.R.U32.HI UR4, URZ, 0x4, UR4 ;  /* 0x00000004ff047899 */ /* 0x000fe40008011604 */
[----:B------:R-:W-:Y:S02]  /*40a0*/  USGXT.U32 UR6, UR6, 0xe ;  /* 0x0000000e0606789a */ /* 0x000fe40008000000 */
[----:B------:R-:W-:Y:S02]  /*40b0*/  USGXT.U32 UR8, UR4, 0xe ;  /* 0x0000000e0408789a */ /* 0x000fe40008000000 */
[----:B------:R-:W-:-:S02]  /*40c0*/  UIADD3 UR34, UP3, UPT, UR6, 0x2, URZ ;  /* 0x0000000206227890 */ /* 0x000fc4000ff7e0ff */
[----:B------:R-:W-:Y:S01]  /*40d0*/  UIADD3 UR32, UP4, UPT, UR8, 0x2, URZ ;  /* 0x0000000208207890 */ /* 0x000fe2000ff9e0ff */
[----:B------:R-:W-:Y:S01]  /*40e0*/  UMOV UR4, URZ ;  /* 0x000000ff00047c82 */ /* 0x000fe20008000000 */
[----:B------:R-:W-:Y:S01]  /*40f0*/  UMOV UR38, 0x0 ;  /* 0x0000000000267882 */ /* 0x000fe20000000000 */
[----:B------:R-:W-:Y:S02]  /*4100*/  UIADD3.X UR35, UPT, UPT, UR4, 0x40004040, URZ, UP3, !UPT ;  /* 0x4000404004237890 */ /* 0x000fe40009ffe4ff */
[----:B------:R-:W-:Y:S02]  /*4110*/  UIADD3.X UR33, UPT, UPT, UR4, 0x40004040, URZ, UP4, !UPT ;  /* 0x4000404004217890 */ /* 0x000fe4000a7fe4ff */
[----:B------:R-:W-:Y:S02]  /*4120*/  UIADD3.64 UR22, UPT, UPT, UR34, 0x2, URZ ;  /* 0x0000000222167897 */ /* 0x000fe4000fffe0ff */
[----:B------:R-:W-:Y:S02]  /*4130*/  UIADD3.64 UR24, UPT, UPT, UR32, 0x2, URZ ;  /* 0x0000000220187897 */ /* 0x000fe4000fffe0ff */
[----:B------:R-:W-:-:S02]  /*4140*/  UIADD3.64 UR26, UPT, UPT, UR34, 0x4, URZ ;  /* 0x00000004221a7897 */ /* 0x000fc4000fffe0ff */
[----:B------:R-:W-:Y:S01]  /*4150*/  UIADD3.64 UR28, UPT, UPT, UR32, 0x4, URZ ;  /* 0x00000004201c7897 */ /* 0x000fe2000fffe0ff */
[----:B------:R-:W-:Y:S01]  /*4160*/  UMOV UR39, 0x4100010 ;  /* 0x0410001000277882 */ /* 0x000fe20000000000 */
[----:B------:R-:W-:Y:S01]  /*4170*/  UMOV UR7, 0x40004040 ;  /* 0x4000404000077882 */ /* 0x000fe20000000000 */
[----:B------:R-:W-:Y:S01]  /*4180*/  UMOV UR9, 0x40004040 ;  /* 0x4000404000097882 */ /* 0x000fe20000000000 */
[----:B------:R-:W-:Y:S01]  /*4190*/  UMOV UR40, 0x0 ;  /* 0x0000000000287882 */ /* 0x000fe20000000000 */
[----:B------:R-:W-:Y:S01]  /*41a0*/  UMOV UR41, 0x4100010 ;  /* 0x0410001000297882 */ /* 0x000fe20000000000 */
[----:B------:R-:W-:Y:S01]  /*41b0*/  UMOV UR42, 0x0 ;  /* 0x00000000002a7882 */ /* 0x000fe20000000000 */
[----:B------:R-:W-:Y:S01]  /*41c0*/  UMOV UR43, 0x4100010 ;  /* 0x04100010002b7882 */ /* 0x000fe20000000000 */
[----:B------:R-:W-:Y:S01]  /*41d0*/  UMOV UR4, UR18 ;  /* 0x0000001200047c82 */ /* 0x000fe20008000000 */
[----:B------:R-:W-:Y:S01]  /*41e0*/  UMOV UR5, URZ ;  /* 0x000000ff00057c82 */ /* 0x000fe20008000000 */
[----:B------:R2:W-:Y:S01]  /*41f0*/  UTCQMMA gdesc[UR6], gdesc[UR8], tmem[UR14], tmem[UR38], idesc[UR39], UPT ;  /* 0x00ff2608060075ea */ /* 0x0005e2000b80030e */
[----:B------:R-:W-:Y:S01]  /*4200*/  UMOV UR44, 0x0 ;  /* 0x00000000002c7882 */ /* 0x000fe20000000000 */
[----:B------:R-:W-:Y:S01]  /*4210*/  UMOV UR45, 0x4100010 ;  /* 0x04100010002d7882 */ /* 0x000fe20000000000 */
[----:B------:R2:W-:Y:S01]  /*4220*/  UTCQMMA gdesc[UR34], gdesc[UR32], tmem[UR14], tmem[UR40], idesc[UR41], UPT ;  /* 0x00ff2820220075ea */ /* 0x0005e2000b80030e */
[----:B------:R-:W-:Y:S01]  /*4230*/  UMOV UR4, UR4 ;  /* 0x0000000400047c82 */ /* 0x000fe20008000000 */
[----:B------:R2:W-:Y:S01]  /*4240*/  UTCQMMA gdesc[UR22], gdesc[UR24], tmem[UR14], tmem[UR42], idesc[UR43], UPT ;  /* 0x00ff2a18160075ea */ /* 0x0005e2000b80030e */
[----:B------:R2:W-:Y:S01]  /*4250*/  UTCQMMA gdesc[UR26], gdesc[UR28], tmem[UR14], tmem[UR44], idesc[UR45], UPT ;  /* 0x00ff2c1c1a0075ea */ /* 0x0005e2000b80030e */
[----:B------:R2:W-:Y:S01]  /*4260*/  UTCBAR [UR4], URZ ;  /* 0x000000ff040073e9 */ /* 0x0005e200080000ff */
[----:B------:R-:W-:Y:S01]  /*4270*/  NOP ;  /* 0x0000000000007918 */ /* 0x000fe20000000000 */
.L_x_10:
[----:B------:R-:W-:Y:S01]  /*4280*/  FSEL R28, R28, -INF , P2 ;  /* 0xff8000001c1c7808 */ /* 0x000fe20001000000 */
[----:B--2---:R-:W-:Y:S01]  /*4290*/  UMOV UR6, URZ ;  /* 0x000000ff00067c82 */ /* 0x004fe20008000000 */
[----:B------:R-:W-:Y:S01]  /*42a0*/  FSEL R172, R32, 1, P2 ;  /* 0x3f80000020ac7808 */ /* 0x000fe20001000000 */
[----:B------:R-:W-:Y:S06]  /*42b0*/  BRA.U !UP2, `(.L_x_11) ;  /* 0x0000002d0aa47547 */ /* 0x000fec000b800000 */
[----:B------:R-:W-:Y:S01]  /*42c0*/  UIADD3 UR5, UPT, UPT, UR13, 0x6000, URZ ;  /* 0x000060000d057890 */ /* 0x000fe2000fffe0ff */
[----:B------:R-:W-:Y:S01]  /*42d0*/  IMAD.SHL.U32 R173, R173, 0x80, RZ ;  /* 0x00000080adad7824 */ /* 0x000fe200078e00ff */
[----:B------:R-:W-:Y:S01]  /*42e0*/  USHF.R.U32.HI UR24, URZ, 0x4, UR13 ;  /* 0x00000004ff187899 */ /* 0x000fe2000801160d */
[----:B------:R-:W-:Y:S01]  /*42f0*/  IMAD.MOV.U32 R177, RZ, RZ, R28 ;  /* 0x000000ffffb17224 */ /* 0x000fe200078e001c */
[----:B------:R-:W-:Y:S01]  /*4300*/  USHF.R.U32.HI UR5, URZ, 0x4, UR5 ;  /* 0x00000004ff057899 */ /* 0x000fe20008011605 */
[----:B0-----:R-:W-:Y:S01]  /*4310*/  IMAD.MOV.U32 R196, RZ, RZ, RZ ;  /* 0x000000ffffc47224 */ /* 0x001fe200078e00ff */
[----:B------:R-:W-:Y:S01]  /*4320*/  UIADD3 UR4, UPT, UPT, UR13, 0x8000, URZ ;  /* 0x000080000d047890 */ /* 0x000fe2000fffe0ff */
[----:B------:R-:W-:Y:S01]  /*4330*/  IMAD.MOV.U32 R175, RZ, RZ, R173 ;  /* 0x000000ffffaf7224 */ /* 0x000fe200078e00ad */
[----:B------:R-:W-:Y:S02]  /*4340*/  USGXT.U32 UR24, UR24, 0xe ;  /* 0x0000000e1818789a */ /* 0x000fe40008000000 */
[----:B------:R-:W-:-:S02]  /*4350*/  USGXT.U32 UR28, UR5, 0xe ;  /* 0x0000000e051c789a */ /* 0x000fc40008000000 */
[----:B------:R-:W-:Y:S02]  /*4360*/  USHF.R.U32.HI UR26, URZ, 0x4, UR4 ;  /* 0x00000004ff1a7899 */ /* 0x000fe40008011604 */
[----:B------:R-:W-:Y:S02]  /*4370*/  UIADD3 UR40, UP5, UPT, UR24, 0x2, URZ ;  /* 0x0000000218287890 */ /* 0x000fe4000ffbe0ff */
[----:B------:R-:W-:Y:S02]  /*4380*/  UIADD3 UR42, UP4, UPT, UR28, 0x2, URZ ;  /* 0x000000021c2a7890 */ /* 0x000fe4000ff9e0ff */
[----:B------:R-:W-:Y:S02]  /*4390*/  USHF.R.U32.HI UR10, URZ, 0x4, UR10 ;  /* 0x00000004ff0a7899 */ /* 0x000fe4000801160a */
[----:B------:R-:W-:Y:S02]  /*43a0*/  USGXT.U32 UR26, UR26, 0xe ;  /* 0x0000000e1a1a789a */ /* 0x000fe40008000000 */
[----:B------:R-:W-:Y:S01]  /*43b0*/  USHF.L.U32 UR22, UR21, 0x7, URZ ;  /* 0x0000000715167899 */ /* 0x000fe200080006ff */
[----:B------:R-:W-:Y:S01]  /*43c0*/  UMOV UR7, URZ ;  /* 0x000000ff00077c82 */ /* 0x000fe20008000000 */
[----:B------:R-:W-:Y:S01]  /*43d0*/  UMOV UR6, URZ ;  /* 0x000000ff00067c82 */ /* 0x000fe20008000000 */
[----:B------:R-:W-:-:S02]  /*43e0*/  UIADD3.X UR41, UPT, UPT, UR7, 0x40004040, URZ, UP5, !UPT ;  /* 0x4000404007297890 */ /* 0x000fc4000affe4ff */
[----:B------:R-:W-:Y:S02]  /*43f0*/  UIADD3.X UR43, UPT, UPT, UR6, 0x40004040, URZ, UP4, !UPT ;  /* 0x40004040062b7890 */ /* 0x000fe4000a7fe4ff */
[----:B------:R-:W-:Y:S02]  /*4400*/  USGXT.U32 UR4, UR10, 0xe ;  /* 0x0000000e0a04789a */ /* 0x000fe40008000000 */
[----:B------:R-:W-:Y:S02]  /*4410*/  UIADD3 UR38, UP3, UPT, UR26, 0x80, URZ ;  /* 0x000000801a267890 */ /* 0x000fe4000ff7e0ff */
[----:B------:R-:W-:Y:S02]  /*4420*/  UIADD3 UR44, UP5, UPT, UR40, 0x2, URZ ;  /* 0x00000002282c7890 */ /* 0x000fe4000ffbe0ff */
[----:B------:R-:W-:Y:S01]  /*4430*/  UIADD3 UR46, UP4, UPT, UR40, 0x4, URZ ;  /* 0x00000004282e7890 */ /* 0x000fe2000ff9e0ff */
[----:B------:R-:W-:Y:S01]  /*4440*/  UMOV UR8, URZ ;  /* 0x000000ff00087c82 */ /* 0x000fe20008000000 */
[----:B------:R-:W-:Y:S01]  /*4450*/  UMOV UR20, 0xfffffffe ;  /* 0xfffffffe00147882 */ /* 0x000fe20000000000 */
[----:B------:R-:W-:Y:S01]  /*4460*/  UMOV UR21, 0x7fffbfdf ;  /* 0x7fffbfdf00157882 */ /* 0x000fe20000000000 */
[----:B------:R-:W-:Y:S01]  /*4470*/  UMOV UR5, URZ ;  /* 0x000000ff00057c82 */ /* 0x000fe20008000000 */
[----:B------:R-:W-:Y:S01]  /*4480*/  UISETP.NE.U32.AND UP2, UPT, UR11, URZ, UPT ;  /* 0x000000ff0b00728c */ /* 0x000fe2000bf45070 */
[----:B------:R-:W0:Y:S01]  /*4490*/  LDCU UR52, c[0x0][0x3a8] ;  /* 0x00007500ff3477ac */ /* 0x000e220008000800 */
[----:B------:R-:W-:-:S02]  /*44a0*/  UIADD3.64 UR20, UPT, UPT, UR4, -UR20, URZ ;  /* 0x8000001404147297 */ /* 0x000fc4000fffe0ff */
[----:B------:R-:W-:Y:S02]  /*44b0*/  UIADD3.X UR39, UPT, UPT, UR8, -0x7fffbfe0, URZ, UP3, !UPT ;  /* 0x8000402008277890 */ /* 0x000fe40009ffe4ff */
[----:B------:R-:W-:Y:S02]  /*44c0*/  UIADD3.X UR45, UPT, UPT, UR41, URZ, URZ, UP5, !UPT ;  /* 0x000000ff292d7290 */ /* 0x000fe4000affe4ff */
[----:B------:R-:W-:Y:S02]  /*44d0*/  UIADD3.X UR47, UPT, UPT, UR41, URZ, URZ, UP4, !UPT ;  /* 0x000000ff292f7290 */ /* 0x000fe4000a7fe4ff */
[----:B------:R-:W-:Y:S02]  /*44e0*/  UIADD3.64 UR48, UPT, UPT, UR42, 0x2, URZ ;  /* 0x000000022a307897 */ /* 0x000fe4000fffe0ff */
[----:B------:R-:W-:Y:S01]  /*44f0*/  UIADD3.64 UR50, UPT, UPT, UR42, 0x4, URZ ;  /* 0x000000042a327897 */ /* 0x000fe2000fffe0ff */
[----:B------:R-:W-:Y:S01]  /*4500*/  UMOV UR23, 0x1 ;  /* 0x0000000100177882 */ /* 0x000fe20000000000 */
[----:B------:R-:W-:-:S10]  /*4510*/  UMOV UR37, UR22 ;  /* 0x0000001600257c82 */ /* 0x000fd40008000000 */
.L_x_16:
[C---:B------:R-:W-:Y:S01]  /*4520*/  IADD3 RZ, P2, PT, R175.reuse, R46, RZ ;  /* 0x0000002eafff7210 */ /* 0x040fe20007f5e0ff */
[C---:B-1-3--:R-:W-:Y:S01]  /*4530*/  IMAD.IADD R14, R175.reuse, 0x1, R46 ;  /* 0x00000001af0e7824 */ /* 0x04afe200078e022e */
[----:B------:R-:W-:Y:S01]  /*4540*/  SHF.R.S32.HI R179, RZ, 0x1f, R175 ;  /* 0x0000001fffb37819 */ /* 0x000fe200000114af */
[C---:B------:R-:W-:Y:S01]  /*4550*/  IMAD.IADD R16, R175.reuse, 0x1, R42 ;  /* 0x00000001af107824 */ /* 0x040fe200078e022a */
[----:B------:R-:W-:-:S03]  /*4560*/  IADD3 RZ, P3, PT, R175, R42, RZ ;  /* 0x0000002aafff7210 */ /* 0x000fc60007f7e0ff */
[----:B------:R-:W-:Y:S01]  /*4570*/  IMAD.X R15, R179, 0x1, R47, P2 ;  /* 0x00000001b30f7824 */ /* 0x000fe200010e062f */
[----:B------:R-:W-:Y:S01]  /*4580*/  IADD3 R4, P2, PT, R175, R104, RZ ;  /* 0x00000068af047210 */ /* 0x000fe20007f5e0ff */
[----:B------:R-:W-:Y:S01]  /*4590*/  IMAD.X R17, R179, 0x1, R43, P3 ;  /* 0x00000001b3117824 */ /* 0x000fe200018e062b */
[----:B------:R-:W-:Y:S02]  /*45a0*/  IADD3 R6, P3, PT, R175, R84, RZ ;  /* 0x00000054af067210 */ /* 0x000fe40007f7e0ff */
[----:B------:R1:W2:Y:S01]  /*45b0*/  LDG.E.U8 R190, desc[UR30][R14.64] ;  /* 0x0000001e0ebe7981 */ /* 0x0002a2000c1e1100 */
[----:B------:R-:W-:Y:S01]  /*45c0*/  IMAD.X R5, R179, 0x1, R105, P2 ;  /* 0x00000001b3057824 */ /* 0x000fe200010e0669 */
[----:B------:R-:W-:Y:S01]  /*45d0*/  IADD3 R8, P2, PT, R175, R82, RZ ;  /* 0x00000052af087210 */ /* 0x000fe20007f5e0ff */
[----:B------:R-:W-:Y:S01]  /*45e0*/  IMAD.X R7, R179, 0x1, R85, P3 ;  /* 0x00000001b3077824 */ /* 0x000fe200018e0655 */
[----:B------:R-:W-:Y:S01]  /*45f0*/  IADD3 R10, P3, PT, R175, R78, RZ ;  /* 0x0000004eaf0a7210 */ /* 0x000fe20007f7e0ff */
[----:B------:R3:W4:Y:S02]  /*4600*/  LDG.E.U8 R192, desc[UR30][R16.64] ;  /* 0x0000001e10c07981 */ /* 0x000724000c1e1100 */
[----:B------:R-:W-:Y:S01]  /*4610*/  IMAD.X R9, R179, 0x1, R83, P2 ;  /* 0x00000001b3097824 */ /* 0x000fe200010e0653 */
[----:B------:R-:W-:Y:S01]  /*4620*/  IADD3 R12, P2, PT, R175, R76, RZ ;  /* 0x0000004caf0c7210 */ /* 0x000fe20007f5e0ff */
[----:B------:R-:W-:Y:S01]  /*4630*/  IMAD.X R11, R179, 0x1, R79, P3 ;  /* 0x00000001b30b7824 */ /* 0x000fe200018e064f */
[----:B-1----:R-:W-:Y:S01]  /*4640*/  IADD3 R14, P3, PT, R175, R72, RZ ;  /* 0x00000048af0e7210 */ /* 0x002fe20007f7e0ff */
[----:B------:R1:W5:Y:S02]  /*4650*/  LDG.E.U8 R20, desc[UR30][R4.64] ;  /* 0x0000001e04147981 */ /* 0x000364000c1e1100 */
[----:B------:R-:W-:-:S02]  /*4660*/  IMAD.X R13, R179, 0x1, R77, P2 ;  /* 0x00000001b30d7824 */ /* 0x000fc400010e064d */
[----:B------:R-:W-:Y:S01]  /*4670*/  IMAD.X R15, R179, 0x1, R73, P3 ;  /* 0x00000001b30f7824 */ /* 0x000fe200018e0649 */
[C---:B---3--:R-:W-:Y:S01]  /*4680*/  IADD3 R16, P2, PT, R175.reuse, R70, RZ ;  /* 0x00000046af107210 */ /* 0x048fe20007f5e0ff */
[----:B------:R3:W5:Y:S01]  /*4690*/  LDG.E.U8 R22, desc[UR30][R6.64] ;  /* 0x0000001e06167981 */ /* 0x000762000c1e1100 */
[----:B-1----:R-:W-:-:S03]  /*46a0*/  IADD3 R4, P3, PT, R175, R66, RZ ;  /* 0x00000042af047210 */ /* 0x002fc60007f7e0ff */
[----:B------:R1:W5:Y:S01]  /*46b0*/  LDG.E.U8 R24, desc[UR30][R8.64] ;  /* 0x0000001e08187981 */ /* 0x000362000c1e1100 */
[C---:B------:R-:W-:Y:S02]  /*46c0*/  IMAD.X R17, R179.reuse, 0x1, R71, P2 ;  /* 0x00000001b3117824 */ /* 0x040fe400010e0647 */
        /* <DEDUP_REMOVED lines=27> */
[C---:B------:R-:W-:Y:S02]  /*4880*/  IADD3 RZ, P6, PT, R175.reuse, R44, RZ ;  /* 0x0000002cafff7210 */ /* 0x040fe40007fde0ff */
[----:B-1----:R-:W-:Y:S01]  /*4890*/  IADD3 R10, P3, PT, R175, R100, RZ ;  /* 0x00000064af0a7210 */ /* 0x002fe20007f7e0ff */
[----:B------:R1:W5:Y:S01]  /*48a0*/  LDG.E.U8 R186, desc[UR30][R14.64] ;  /* 0x0000001e0eba7981 */ /* 0x000362000c1e1100 */
[----:B------:R-:W-:-:S02]  /*48b0*/  IMAD.X R9, R179, 0x1, R81, P2 ;  /* 0x00000001b3097824 */ /* 0x000fc400010e0651 */
[----:B------:R-:W-:Y:S01]  /*48c0*/  IMAD.IADD R18, R175, 0x1, R44 ;  /* 0x00000001af127824 */ /* 0x000fe200078e022c */
[----:B------:R0:W5:Y:S01]  /*48d0*/  LDG.E.U8 R188, desc[UR30][R16.64] ;  /* 0x0000001e10bc7981 */ /* 0x000162000c1e1100 */
[----:B------:R-:W-:Y:S01]  /*48e0*/  IMAD.X R11, R179, 0x1, R101, P3 ;  /* 0x00000001b30b7824 */ /* 0x000fe200018e0665 */
[----:B---3--:R-:W-:Y:S01]  /*48f0*/  IADD3 R12, P2, PT, R175, R74, RZ ;  /* 0x0000004aaf0c7210 */ /* 0x008fe20007f5e0ff */
[----:B------:R-:W-:Y:S01]  /*4900*/  IMAD.X R19, R179, 0x1, R45, P6 ;  /* 0x00000001b3137824 */ /* 0x000fe200030e062d */
[----:B------:R3:W5:Y:S01]  /*4910*/  LDG.E.U8 R21, desc[UR30][R4.64] ;  /* 0x0000001e04157981 */ /* 0x000762000c1e1100 */
[----:B-1----:R-:W-:Y:S02]  /*4920*/  IADD3 R14, P3, PT, R175, R98, RZ ;  /* 0x00000062af0e7210 */ /* 0x002fe40007f7e0ff */
[----:B------:R-:W-:Y:S01]  /*4930*/  IMAD.X R13, R179, 0x1, R75, P2 ;  /* 0x00000001b30d7824 */ /* 0x000fe200010e064b */
[----:B------:R1:W5:Y:S01]  /*4940*/  LDG.E.U8 R23, desc[UR30][R6.64] ;  /* 0x0000001e06177981 */ /* 0x000362000c1e1100 */
[----:B0-----:R-:W-:Y:S01]  /*4950*/  IADD3 R16, P2, PT, R175, R68, RZ ;  /* 0x00000044af107210 */ /* 0x001fe20007f5e0ff */
[----:B------:R-:W-:-:S02]  /*4960*/  IMAD.X R15, R179, 0x1, R99, P3 ;  /* 0x00000001b30f7824 */ /* 0x000fc400018e0663 */
[----:B------:R0:W5:Y:S01]  /*4970*/  LDG.E.U8 R25, desc[UR30][R8.64] ;  /* 0x0000001e08197981 */ /* 0x000162000c1e1100 */
[----:B---3--:R-:W-:Y:S01]  /*4980*/  IADD3 R4, P3, PT, R175, R96, RZ ;  /* 0x00000060af047210 */ /* 0x008fe20007f7e0ff */
[----:B------:R-:W-:Y:S02]  /*4990*/  IMAD.X R17, R179, 0x1, R69, P2 ;  /* 0x00000001b3117824 */ /* 0x000fe400010e0645 */
[----:B------:R-:W3:Y:S01]  /*49a0*/  LDG.E.U8 R35, desc[UR30][R18.64] ;  /* 0x0000001e12237981 */ /* 0x000ee2000c1e1100 */
[----:B-1----:R-:W-:Y:S01]  /*49b0*/  IADD3 R6, P2, PT, R175, R62, RZ ;  /* 0x0000003eaf067210 */ /* 0x002fe20007f5e0ff */
[----:B------:R-:W-:Y:S02]  /*49c0*/  IMAD.X R5, R179, 0x1, R97, P3 ;  /* 0x00000001b3057824 */ /* 0x000fe400018e0661 */
[----:B------:R1:W3:Y:S01]  /*49d0*/  LDG.E.U8 R27, desc[UR30][R12.64] ;  /* 0x0000001e0c1b7981 */ /* 0x0002e2000c1e1100 */
[----:B0-----:R-:W-:Y:S01]  /*49e0*/  IADD3 R8, P3, PT, R175, R94, RZ ;  /* 0x0000005eaf087210 */ /* 0x001fe20007f7e0ff */
[----:B------:R-:W-:-:S02]  /*49f0*/  IMAD.X R7, R179, 0x1, R63, P2 ;  /* 0x00000001b3077824 */ /* 0x000fc400010e063f */
[----:B------:R-:W3:Y:S02]  /*4a00*/  LDG.E.U8 R29, desc[UR30][R14.64] ;  /* 0x0000001e0e1d7981 */ /* 0x000ee4000c1e1100 */
[----:B------:R-:W-:Y:S02]  /*4a10*/  IMAD.X R9, R179, 0x1, R95, P3 ;  /* 0x00000001b3097824 */ /* 0x000fe400018e065f */
[----:B------:R0:W3:Y:S01]  /*4a20*/  LDG.E.U8 R19, desc[UR30][R10.64] ;  /* 0x0000001e0a137981 */ /* 0x0000e2000c1e1100 */
[----:B-1----:R-:W-:-:S03]  /*4a30*/  IADD3 R12, P3, PT, R175, R92, RZ ;  /* 0x0000005caf0c7210 */ /* 0x002fc60007f7e0ff */
[----:B------:R1:W3:Y:S01]  /*4a40*/  LDG.E.U8 R31, desc[UR30][R4.64] ;  /* 0x0000001e041f7981 */ /* 0x0002e2000c1e1100 */
[----:B------:R-:W-:-:S03]  /*4a50*/  IADD3 RZ, P6, PT, R175, R88, RZ ;  /* 0x00000058afff7210 */ /* 0x000fc60007fde0ff */
[----:B------:R1:W3:Y:S01]  /*4a60*/  LDG.E.U8 R33, desc[UR30][R6.64] ;  /* 0x0000001e06217981 */ /* 0x0002e2000c1e1100 */
[----:B0-----:R-:W-:Y:S01]  /*4a70*/  IADD3 R10, P2, PT, R175, R56, RZ ;  /* 0x00000038af0a7210 */ /* 0x001fe20007f5e0ff */
[----:B------:R-:W-:Y:S02]  /*4a80*/  IMAD.X R13, R179, 0x1, R93, P3 ;  /* 0x00000001b30d7824 */ /* 0x000fe400018e065d */
[----:B------:R-:W3:Y:S01]  /*4a90*/  LDG.E.U8 R17, desc[UR30][R16.64] ;  /* 0x0000001e10117981 */ /* 0x000ee2000c1e1100 */
[----:B-1----:R-:W-:Y:S01]  /*4aa0*/  IADD3 R4, P3, PT, R175, R90, RZ ;  /* 0x0000005aaf047210 */ /* 0x002fe20007f7e0ff */
[----:B------:R-:W-:Y:S01]  /*4ab0*/  IMAD.X R11, R179, 0x1, R57, P2 ;  /* 0x00000001b30b7824 */ /* 0x000fe200010e0639 */
[----:B------:R-:W-:Y:S01]  /*4ac0*/  IADD3 R14, P2, PT, R175, R50, RZ ;  /* 0x00000032af0e7210 */ /* 0x000fe20007f5e0ff */
[----:B------:R-:W3:Y:S01]  /*4ad0*/  LDG.E.U8 R9, desc[UR30][R8.64] ;  /* 0x0000001e08097981 */ /* 0x000ee2000c1e1100 */
[C---:B------:R-:W-:Y:S02]  /*4ae0*/  IMAD.X R7, R179.reuse, 0x1, R89, P6 ;  /* 0x00000001b3077824 */ /* 0x040fe400030e0659 */
[C---:B------:R-:W-:Y:S01]  /*4af0*/  IMAD.X R5, R179.reuse, 0x1, R91, P3 ;  /* 0x00000001b3057824 */ /* 0x040fe200018e065b */
[----:B------:R-:W3:Y:S01]  /*4b00*/  LDG.E.U8 R11, desc[UR30][R10.64] ;  /* 0x0000001e0a0b7981 */ /* 0x000ee2000c1e1100 */
[----:B------:R-:W-:-:S02]  /*4b10*/  IMAD.X R15, R179, 0x1, R51, P2 ;  /* 0x00000001b30f7824 */ /* 0x000fc400010e0633 */
[----:B------:R-:W-:Y:S01]  /*4b20*/  IMAD.IADD R6, R175, 0x1, R88 ;  /* 0x00000001af067824 */ /* 0x000fe200078e0258 */
[----:B------:R-:W3:Y:S04]  /*4b30*/  LDG.E.U8 R13, desc[UR30][R12.64] ;  /* 0x0000001e0c0d7981 */ /* 0x000ee8000c1e1100 */
[----:B------:R-:W3:Y:S04]  /*4b40*/  LDG.E.U8 R15, desc[UR30][R14.64] ;  /* 0x0000001e0e0f7981 */ /* 0x000ee8000c1e1100 */
[----:B------:R-:W3:Y:S04]  /*4b50*/  LDG.E.U8 R5, desc[UR30][R4.64] ;  /* 0x0000001e04057981 */ /* 0x000ee8000c1e1100 */
[----:B------:R-:W3:Y:S01]  /*4b60*/  LDG.E.U8 R7, desc[UR30][R6.64] ;  /* 0x0000001e06077981 */ /* 0x000ee2000c1e1100 */
[----:B------:R-:W-:-:S02]  /*4b70*/  UMOV UR10, 0x1 ;  /* 0x00000001000a7882 */ /* 0x000fc40000000000 */
[----:B------:R-:W-:-:S04]  /*4b80*/  @!UP1 UIADD3 UR10, UPT, UPT, -UR10, 0x100000, URZ ;  /* 0x001000000a0a9890 */ /* 0x000fc8000fffe1ff */
[----:B------:R-:W-:Y:S02]  /*4b90*/  @!UP1 USHF.L.U32 UR11, UR10, 0xb, URZ ;  /* 0x0000000b0a0b9899 */ /* 0x000fe400080006ff */
[----:B------:R-:W-:Y:S01]  /*4ba0*/  @!UP1 USHF.L.U32 UR10, UR10, 0x1, URZ ;  /* 0x000000010a0a9899 */ /* 0x000fe200080006ff */
[----:B------:R-:W-:Y:S01]  /*4bb0*/  VOTEU.ALL UP3, P1 ;  /* 0x0000000000ff7886 */ /* 0x000fe20000860000 */
[----:B--2---:R0:W-:Y:S04]  /*4bc0*/  STS.U8 [R37+UR13+0x5c00], R190 ;  /* 0x005c00be25007988 */ /* 0x0041e8000800000d */
[----:B----4-:R0:W-:Y:S04]  /*4bd0*/  STS.U8 [R37+UR13+0x5e00], R192 ;  /* 0x005e00c025007988 */ /* 0x0101e8000800000d */
[----:B-----5:R0:W-:Y:S04]  /*4be0*/  STS.U8 [R37+UR13+0x4000], R20 ;  /* 0x0040001425007988 */ /* 0x0201e8000800000d */
        /* <DEDUP_REMOVED lines=16> */
[----:B---3--:R0:W-:Y:S04]  /*4cf0*/  STS.U8 [R38+UR13+0x5d00], R35 ;  /* 0x005d002326007988 */ /* 0x0081e8000800000d */
        /* <DEDUP_REMOVED lines=12> */
[----:B------:R1:W-:Y:S06]  /*4dc0*/  MEMBAR.ALL.CTA ;  /* 0x0000000000007992 */ /* 0x0003ec0000008000 */
[----:B-1----:R-:W-:Y:S04]  /*4dd0*/  FENCE.VIEW.ASYNC.S ;  /* 0x00000000000073c6 */ /* 0x002fe80000000000 */
[----:B------:R-:W1:Y:S02]  /*4de0*/  FENCE.VIEW.ASYNC.S ;  /* 0x00000000000073c6 */ /* 0x000e640000000000 */
[----:B-1----:R0:W1:Y:S02]  /*4df0*/  @!UP3 SYNCS.EXCH.64 URZ, [UR13+0x9010], UR10 ;  /* 0x0090100a0dffb5b2 */ /* 0x0020640008000100 */
[----:B-1----:R-:W-:Y:S06]  /*4e00*/  BAR.SYNC.DEFER_BLOCKING 0x0 ;  /* 0x0000000000007b1d */ /* 0x002fec0000010000 */
[----:B0-----:R-:W-:Y:S05]  /*4e10*/  BRA.U UP2, `(.L_x_12) ;  /* 0x0000000102387547 */ /* 0x001fea000b800000 */
[----:B------:R-:W-:Y:S01]  /*4e20*/  UIADD3 UR10, UPT, UPT, UR13, 0x9010, URZ ;  /* 0x000090100d0a7890 */ /* 0x000fe2000fffe0ff */
[----:B------:R-:W-:Y:S01]  /*4e30*/  UMOV UR27, 0x80004020 ;  /* 0x80004020001b7882 */ /* 0x000fe20000000000 */
[----:B------:R-:W-:Y:S01]  /*4e40*/  UMOV UR32, UR4 ;  /* 0x0000000400207c82 */ /* 0x000fe20008000000 */
[----:B------:R-:W-:Y:S01]  /*4e50*/  UMOV UR33, 0x80004020 ;  /* 0x8000402000217882 */ /* 0x000fe20000000000 */
[----:B------:R-:W-:Y:S01]  /*4e60*/  UMOV UR34, 0x0 ;  /* 0x0000000000227882 */ /* 0x000fe20000000000 */
[----:B------:R-:W-:Y:S01]  /*4e70*/  UMOV UR35, 0x4208010 ;  /* 0x0420801000237882 */ /* 0x000fe20000000000 */
[----:B------:R-:W-:Y:S01]  /*4e80*/  UMOV UR11, URZ ;  /* 0x000000ff000b7c82 */ /* 0x000fe20008000000 */
[----:B------:R-:W-:Y:S01]  /*4e90*/  UMOV UR54, 0x0 ;  /* 0x0000000000367882 */ /* 0x000fe20000000000 */
[----:B------:R-:W-:Y:S01]  /*4ea0*/  UMOV UR55, 0x4208010 ;  /* 0x0420801000377882 */ /* 0x000fe20000000000 */
[----:B------:R0:W-:Y:S01]  /*4eb0*/  UTCQMMA gdesc[UR26], gdesc[UR32], tmem[UR16], tmem[UR34], idesc[UR35], !UPT ;  /* 0x00ff22201a0075ea */ /* 0x0001e2000f800310 */
[----:B------:R-:W-:Y:S01]  /*4ec0*/  UMOV UR10, UR10 ;  /* 0x0000000a000a7c82 */ /* 0x000fe20008000000 */
[----:B------:R0:W-:Y:S01]  /*4ed0*/  UTCQMMA gdesc[UR38], gdesc[UR20], tmem[UR16], tmem[UR54], idesc[UR55], UPT ;  /* 0x00ff3614260075ea */ /* 0x0001e2000b800310 */
[----:B------:R0:W-:Y:S01]  /*4ee0*/  UTCBAR [UR10], URZ ;  /* 0x000000ff0a0073e9 */ /* 0x0001e200080000ff */
[----:B------:R-:W-:-:S02]  /*4ef0*/  NOP ;  /* 0x0000000000007918 */ /* 0x000fc40000000000 */
.L_x_12:
[----:B------:R-:W1:Y:S02]  /*4f00*/  SYNCS.PHASECHK.TRANS64.TRYWAIT P2, [UR13+0x9010], RZ ;  /* 0x009010ffff0075a7 */ /* 0x000e64000804110d */
[----:B-1----:R-:W-:Y:S05]  /*4f10*/  @!P2 BRA `(.L_x_13) ;  /* 0x0000003400b8a947 */ /* 0x002fea0003800000 */
.L_x_22:
[----:B------:R-:W-:Y:S01]  /*4f20*/  BAR.SYNC.DEFER_BLOCKING 0x0 ;  /* 0x0000000000007b1d */ /* 0x000fe20000010000 */
[----:B------:R-:W-:Y:S01]  /*4f30*/  VIADD R178, R39, UR8 ;  /* 0x0000000827b27c36 */ /* 0x000fe20008000000 */
[----:B0-----:R-:W-:Y:S01]  /*4f40*/  UIADD3 UR27, UPT, UPT, UR8, 0x80, URZ ;  /* 0x00000080081b7890 */ /* 0x001fe2000fffe0ff */
[----:B------:R-:W-:Y:S01]  /*4f50*/  LOP3.LUT R202, R36, 0xff, RZ, 0xc0, !PT ;  /* 0x000000ff24ca7812 */ /* 0x000fe200078ec0ff */
[----:B------:R-:W-:Y:S01]  /*4f60*/  USHF.R.S32.HI UR6, URZ, 0x1f, UR37 ;  /* 0x0000001fff067899 */ /* 0x000fe20008011425 */
[C---:B------:R-:W-:Y:S02]  /*4f70*/  VIADD R181, R178.reuse, 0x80 ;  /* 0x00000080b2b57836 */ /* 0x040fe40000000000 */
[C---:B------:R-:W-:Y:S01]  /*4f80*/  VIADD R179, R178.reuse, 0x82 ;  /* 0x00000082b2b37836 */ /* 0x040fe20000000000 */
[----:B------:R-:W-:Y:S01]  /*4f90*/  LDTM.16dp32bit_t0_t15.x32 R4, tmem[UR17] ;  /* 0x00000011000479ee */ /* 0x000fe20008a80000 */
[----:B------:R-:W0:Y:S01]  /*4fa0*/  LDTM.16dp32bit_t16_t31.x32 R4, tmem[UR17+0x20] ;  /* 0x00002011000479ee */ /* 0x000e220008aa0000 */
[----:B------:R-:W-:Y:S01]  /*4fb0*/  VIADD R183, R178, 0x83 ;  /* 0x00000083b2b77836 */ /* 0x000fe20000000000 */
[----:B------:R-:W-:-:S02]  /*4fc0*/  ISETP.GE.AND P3, PT, R40, R181, PT ;  /* 0x000000b52800720c */ /* 0x000fc40003f66270 */
[C---:B------:R-:W-:Y:S02]  /*4fd0*/  ISETP.GE.AND P6, PT, R40.reuse, R179, PT ;  /* 0x000000b32800720c */ /* 0x040fe40003fc6270 */
[----:B------:R-:W-:Y:S01]  /*4fe0*/  ISETP.GE.AND P2, PT, R40, R183, PT ;  /* 0x000000b72800720c */ /* 0x000fe20003f46270 */
[----:B------:R-:W-:Y:S01]  /*4ff0*/  VIADD R183, R178, 0x85 ;  /* 0x00000085b2b77836 */ /* 0x000fe20000000000 */
[----:B------:R-:W-:Y:S02]  /*5000*/  SHF.R.U32.HI R197, RZ, 0x5, R202 ;  /* 0x00000005ffc57819 */ /* 0x000fe400000116ca */
[----:B------:R-:W-:Y:S01]  /*5010*/  LEA R202, R202, UR13, 0x2 ;  /* 0x0000000dcaca7c11 */ /* 0x000fe2000f8e10ff */
[----:B------:R-:W1:Y:S01]  /*5020*/  @!P1 SYNCS.CCTL.IV [UR13+0x9010] ;  /* 0x00901000ff0099b1 */ /* 0x000e62000800000d */
[----:B------:R-:W-:Y:S01]  /*5030*/  NOP ;  /* 0x0000000000007918 */ /* 0x000fe20000000000 */
[----:B0-----:R-:W-:Y:S01]  /*5040*/  FMUL R4, R4, UR52 ;  /* 0x0000003404047c20 */ /* 0x001fe20008400000 */
[----:B------:R-:W-:Y:S01]  /*5050*/  FMUL R179, R5, UR52 ;  /* 0x0000003405b37c20 */ /* 0x000fe20008400000 */
[----:B------:R-:W-:Y:S01]  /*5060*/  FMUL R6, R6, UR52 ;  /* 0x0000003406067c20 */ /* 0x000fe20008400000 */
[----:B------:R-:W-:Y:S01]  /*5070*/  FMUL R9, R9, UR52 ;  /* 0x0000003409097c20 */ /* 0x000fe20008400000 */
[----:B------:R-:W-:Y:S01]  /*5080*/  FMUL R11, R11, UR52 ;  /* 0x000000340b0b7c20 */ /* 0x000fe20008400000 */
[----:B------:R-:W-:Y:S01]  /*5090*/  FSEL R5, R4, -INF , P3 ;  /* 0xff80000004057808 */ /* 0x000fe20001800000 */
[----:B------:R-:W-:Y:S01]  /*50a0*/  FMUL R13, R13, UR52 ;  /* 0x000000340d0d7c20 */ /* 0x000fe20008400000 */
[----:B------:R-:W-:Y:S01]  /*50b0*/  ISETP.GT.AND P3, PT, R40, R181, PT ;  /* 0x000000b52800720c */ /* 0x000fe20003f64270 */
[----:B------:R-:W-:-:S02]  /*50c0*/  VIADD R181, R178, 0x84 ;  /* 0x00000084b2b57836 */ /* 0x000fc40000000000 */
[----:B------:R-:W-:Y:S01]  /*50d0*/  FMUL R15, R15, UR52 ;  /* 0x000000340f0f7c20 */ /* 0x000fe20008400000 */
[----:B------:R-:W-:Y:S01]  /*50e0*/  FMUL R17, R17, UR52 ;  /* 0x0000003411117c20 */ /* 0x000fe20008400000 */
[----:B------:R-:W-:Y:S01]  /*50f0*/  FSEL R4, R179, -INF , P3 ;  /* 0xff800000b3047808 */ /* 0x000fe20001800000 */
[----:B------:R-:W-:Y:S01]  /*5100*/  VIADD R179, R178, 0x86 ;  /* 0x00000086b2b37836 */ /* 0x000fe20000000000 */
[----:B------:R-:W-:Y:S01]  /*5110*/  ISETP.GE.AND P3, PT, R40, R181, PT ;  /* 0x000000b52800720c */ /* 0x000fe20003f66270 */
[----:B------:R-:W-:Y:S01]  /*5120*/  FMUL R181, R7, UR52 ;  /* 0x0000003407b57c20 */ /* 0x000fe20008400000 */
[----:B------:R-:W-:Y:S01]  /*5130*/  FSEL R7, R6, -INF , P6 ;  /* 0xff80000006077808 */ /* 0x000fe20003000000 */
[----:B------:R-:W-:Y:S01]  /*5140*/  FMUL R6, R8, UR52 ;  /* 0x0000003408067c20 */ /* 0x000fe20008400000 */
        /* <DEDUP_REMOVED lines=10> */
[----:B------:R-:W-:Y:S01]  /*51f0*/  ISETP.GE.AND P6, PT, R40, R179, PT ;  /* 0x000000b32800720c */ /* 0x000fe20003fc6270 */
[----:B------:R-:W-:Y:S01]  /*5200*/  VIADD R179, R178, 0x8a ;  /* 0x0000008ab2b37836 */ /* 0x000fe20000000000 */
[----:B------:R-:W-:Y:S01]  /*5210*/  ISETP.GE.AND P3, PT, R40, R183, PT ;  /* 0x000000b72800720c */ /* 0x000fe20003f66270 */
[----:B------:R-:W-:Y:S01]  /*5220*/  VIADD R183, R178, 0x89 ;  /* 0x00000089b2b77836 */ /* 0x000fe20000000000 */
[----:B------:R-:W-:Y:S01]  /*5230*/  FSEL R8, R8, -INF , P2 ;  /* 0xff80000008087808 */ /* 0x000fe20001000000 */
[----:B------:R-:W-:Y:S01]  /*5240*/  FMUL R14, R16, UR52 ;  /* 0x00000034100e7c20 */ /* 0x000fe20008400000 */
[----:B------:R-:W-:Y:S01]  /*5250*/  FSEL R11, R11, -INF , P3 ;  /* 0xff8000000b0b7808 */ /* 0x000fe20001800000 */
[----:B------:R-:W-:Y:S01]  /*5260*/  VIADD R16, R39, 0x12 ;  /* 0x0000001227107836 */ /* 0x000fe20000000000 */
[----:B------:R-:W-:Y:S01]  /*5270*/  ISETP.GE.AND P3, PT, R40, R179, PT ;  /* 0x000000b32800720c */ /* 0x000fe20003f66270 */
[----:B------:R-:W-:Y:S01]  /*5280*/  VIADD R179, R178, 0x8c ;  /* 0x0000008cb2b37836 */ /* 0x000fe20000000000 */
        /* <DEDUP_REMOVED lines=19> */
[----:B------:R-:W-:Y:S01]  /*53c0*/  VIADD R178, R39, 0x11 ;  /* 0x0000001127b27836 */ /* 0x000fe20000000000 */
[----:B------:R-:W-:Y:S01]  /*53d0*/  LOP3.LUT R179, R179, UR27, RZ, 0xfc, !PT ;  /* 0x0000001bb3b37c12 */ /* 0x000fe2000f8efcff */
[----:B------:R-:W-:Y:S01]  /*53e0*/  FMUL R193, R25, UR52 ;  /* 0x0000003419c17c20 */ /* 0x000fe20008400000 */
[----:B------:R-:W-:Y:S01]  /*53f0*/  ISETP.GE.AND P2, PT, R40, R183, PT ;  /* 0x000000b72800720c */ /* 0x000fe20003f46270 */
[----:B------:R-:W-:Y:S01]  /*5400*/  FMUL R26, R26, UR52 ;  /* 0x000000341a1a7c20 */ /* 0x000fe20008400000 */
[----:B------:R-:W-:Y:S01]  /*5410*/  LOP3.LUT R183, R16, UR27, RZ, 0xfc, !PT ;  /* 0x0000001b10b77c12 */ /* 0x000fe2000f8efcff */
[----:B------:R-:W-:Y:S01]  /*5420*/  FMUL R16, R18, UR52 ;  /* 0x0000003412107c20 */ /* 0x000fe20008400000 */
[----:B------:R-:W-:Y:S01]  /*5430*/  FSEL R17, R17, -INF , P3 ;  /* 0xff80000011117808 */ /* 0x000fe20001800000 */
[C---:B------:R-:W-:Y:S01]  /*5440*/  VIADD R18, R39.reuse, 0x13 ;  /* 0x0000001327127836 */ /* 0x040fe20000000000 */
[----:B------:R-:W-:Y:S01]  /*5450*/  ISETP.GE.AND P3, PT, R40, R179, PT ;  /* 0x000000b32800720c */ /* 0x000fe20003f66270 */
[----:B------:R-:W-:Y:S01]  /*5460*/  FMUL R28, R28, UR52 ;  /* 0x000000341c1c7c20 */ /* 0x000fe20008400000 */
[----:B------:R-:W-:Y:S01]  /*5470*/  LOP3.LUT R179, R178, UR27, RZ, 0xfc, !PT ;  /* 0x0000001bb2b37c12 */ /* 0x000fe2000f8efcff */
[----:B------:R-:W-:Y:S01]  /*5480*/  VIADD R178, R39, 0x14 ;  /* 0x0000001427b27836 */ /* 0x000fe20000000000 */
[----:B------:R-:W-:Y:S01]  /*5490*/  FSEL R16, R16, -INF , P6 ;  /* 0xff80000010107808 */ /* 0x000fe20003000000 */
[----:B------:R-:W-:Y:S01]  /*54a0*/  FMUL R27, R27, UR52 ;  /* 0x000000341b1b7c20 */ /* 0x000fe20008400000 */
[----:B------:R-:W-:Y:S01]  /*54b0*/  FSEL R19, R19, -INF , P2 ;  /* 0xff80000013137808 */ /* 0x000fe20001000000 */
[----:B------:R-:W-:Y:S01]  /*54c0*/  FMUL R20, R20, UR52 ;  /* 0x0000003414147c20 */ /* 0x000fe20008400000 */
[C---:B------:R-:W-:Y:S01]  /*54d0*/  ISETP.GE.AND P6, PT, R40.reuse, R183, PT ;  /* 0x000000b72800720c */ /* 0x040fe20003fc6270 */
[----:B------:R-:W-:Y:S01]  /*54e0*/  FMUL R29, R29, UR52 ;  /* 0x000000341d1d7c20 */ /* 0x000fe20008400000 */
[----:B------:R-:W-:Y:S01]  /*54f0*/  ISETP.GE.AND P2, PT, R40, R179, PT ;  /* 0x000000b32800720c */ /* 0x000fe20003f46270 */
[----:B------:R-:W-:Y:S01]  /*5500*/  VIADD R179, R39, 0x15 ;  /* 0x0000001527b37836 */ /* 0x000fe20000000000 */
[----:B------:R-:W-:Y:S01]  /*5510*/  LOP3.LUT R183, R18, UR27, RZ, 0xfc, !PT ;  /* 0x0000001b12b77c12 */ /* 0x000fe2000f8efcff */
[----:B------:R-:W-:Y:S01]  /*5520*/  FMUL R18, R22, UR52 ;  /* 0x0000003416127c20 */ /* 0x000fe20008400000 */
[----:B------:R-:W-:Y:S01]  /*5530*/  FSEL R189, R21, -INF , P2 ;  /* 0xff80000015bd7808 */ /* 0x000fe20001000000 */
[----:B------:R-:W-:Y:S01]  /*5540*/  VIADD R22, R39, 0x17 ;  /* 0x0000001727167836 */ /* 0x000fe20000000000 */
[----:B------:R-:W-:Y:S01]  /*5550*/  ISETP.GE.AND P2, PT, R40, R183, PT ;  /* 0x000000b72800720c */ /* 0x000fe20003f46270 */
[----:B------:R-:W-:Y:S01]  /*5560*/  FMUL R30, R30, UR52 ;  /* 0x000000341e1e7c20 */ /* 0x000fe20008400000 */
[----:B------:R-:W-:Y:S01]  /*5570*/  LOP3.LUT R21, R178, UR27, RZ, 0xfc, !PT ;  /* 0x0000001bb2157c12 */ /* 0x000fe2000f8efcff */
[----:B------:R-:W-:Y:S01]  /*5580*/  FMUL R31, R31, UR52 ;  /* 0x000000341f1f7c20 */ /* 0x000fe20008400000 */
[----:B------:R-:W-:Y:S01]  /*5590*/  FSEL R191, R23, -INF , P2 ;  /* 0xff80000017bf7808 */ /* 0x000fe20001000000 */
[C---:B------:R-:W-:Y:S01]  /*55a0*/  VIADD R23, R39.reuse, 0x18 ;  /* 0x0000001827177836 */ /* 0x040fe20000000000 */
[----:B------:R-:W-:Y:S01]  /*55b0*/  ISETP.GE.AND P2, PT, R40, R21, PT ;  /* 0x000000152800720c */ /* 0x000fe20003f46270 */
[----:B------:R-:W-:Y:S01]  /*55c0*/  VIADD R21, R39, 0x16 ;  /* 0x0000001627157836 */ /* 0x000fe20000000000 */
[----:B------:R-:W-:Y:S01]  /*55d0*/  LOP3.LUT R179, R179, UR27, RZ, 0xfc, !PT ;  /* 0x0000001bb3b37c12 */ /* 0x000fe2000f8efcff */
[----:B------:R-:W-:Y:S01]  /*55e0*/  FMUL R32, R32, UR52 ;  /* 0x0000003420207c20 */ /* 0x000fe20008400000 */
[----:B------:R-:W-:Y:S01]  /*55f0*/  FSEL R25, R24, -INF , P2 ;  /* 0xff80000018197808 */ /* 0x000fe20001000000 */
[----:B------:R-:W-:Y:S01]  /*5600*/  FMUL R33, R33, UR52 ;  /* 0x0000003421217c20 */ /* 0x000fe20008400000 */
[----:B------:R-:W-:Y:S01]  /*5610*/  LOP3.LUT R21, R21, UR27, RZ, 0xfc, !PT ;  /* 0x0000001b15157c12 */ /* 0x000fe2000f8efcff */
[----:B------:R-:W-:Y:S01]  /*5620*/  FMUL R34, R34, UR52 ;  /* 0x0000003422227c20 */ /* 0x000fe20008400000 */
[----:B------:R-:W-:Y:S01]  /*5630*/  FSEL R18, R18, -INF , P6 ;  /* 0xff80000012127808 */ /* 0x000fe20003000000 */
[----:B------:R-:W-:Y:S01]  /*5640*/  FMUL R35, R35, UR52 ;  /* 0x0000003423237c20 */ /* 0x000fe20008400000 */
[----:B------:R-:W-:-:S02]  /*5650*/  ISETP.GE.AND P2, PT, R40, R21, PT ;  /* 0x000000152800720c */ /* 0x000fc40003f46270 */
[----:B------:R-:W-:Y:S01]  /*5660*/  LOP3.LUT R21, R22, UR27, RZ, 0xfc, !PT ;  /* 0x0000001b16157c12 */ /* 0x000fe2000f8efcff */
[----:B------:R-:W-:Y:S01]  /*5670*/  VIADD R22, R39, 0x10 ;  /* 0x0000001027167836 */ /* 0x000fe20000000000 */
[----:B------:R-:W-:Y:S02]  /*5680*/  FSEL R26, R26, -INF , P2 ;  /* 0xff8000001a1a7808 */ /* 0x000fe40001000000 */
[C---:B------:R-:W-:Y:S02]  /*5690*/  ISETP.GE.AND P2, PT, R40.reuse, R21, PT ;  /* 0x000000152800720c */ /* 0x040fe40003f46270 */
[----:B------:R-:W-:Y:S02]  /*56a0*/  FMNMX3 R21, R5, R4, R7, !PT ;  /* 0x0000000405157276 */ /* 0x000fe40007800007 */
[----:B------:R-:W-:Y:S02]  /*56b0*/  ISETP.GE.AND P6, PT, R40, R179, PT ;  /* 0x000000b32800720c */ /* 0x000fe40003fc6270 */
[----:B------:R-:W-:-:S02]  /*56c0*/  FMNMX3 R21, R21, R181, R6, !PT ;  /* 0x000000b515157276 */ /* 0x000fc40007800006 */
[----:B------:R-:W-:Y:S02]  /*56d0*/  LOP3.LUT R23, R23, UR27, RZ, 0xfc, !PT ;  /* 0x0000001b17177c12 */ /* 0x000fe4000f8efcff */
[----:B------:R-:W-:Y:S02]  /*56e0*/  FSEL R193, R193, -INF , P6 ;  /* 0xff800000c1c17808 */ /* 0x000fe40003000000 */
[----:B------:R-:W-:Y:S02]  /*56f0*/  FMNMX3 R21, R21, R9, R8, !PT ;  /* 0x0000000915157276 */ /* 0x000fe40007800008 */
[----:B------:R-:W-:Y:S01]  /*5700*/  ISETP.GE.AND P6, PT, R40, R23, PT ;  /* 0x000000172800720c */ /* 0x000fe20003fc6270 */
[----:B------:R-:W-:Y:S01]  /*5710*/  VIADD R23, R39, 0x19 ;  /* 0x0000001927177836 */ /* 0x000fe20000000000 */
[----:B------:R-:W-:Y:S02]  /*5720*/  FMNMX3 R21, R21, R11, R10, !PT ;  /* 0x0000000b15157276 */ /* 0x000fe4000780000a */
[----:B------:R-:W-:-:S02]  /*5730*/  FSEL R192, R28, -INF , P6 ;  /* 0xff8000001cc07808 */ /* 0x000fc40003000000 */
[----:B------:R-:W-:Y:S02]  /*5740*/  LOP3.LUT R179, R23, UR27, RZ, 0xfc, !PT ;  /* 0x0000001b17b37c12 */ /* 0x000fe4000f8efcff */
[----:B------:R-:W-:Y:S01]  /*5750*/  LOP3.LUT R23, R22, UR27, RZ, 0xfc, !PT ;  /* 0x0000001b16177c12 */ /* 0x000fe2000f8efcff */
[----:B------:R-:W-:Y:S01]  /*5760*/  VIADD R22, R39, 0x1a ;  /* 0x0000001a27167836 */ /* 0x000fe20000000000 */
[----:B------:R-:W-:Y:S02]  /*5770*/  FMNMX3 R21, R21, R13, R12, !PT ;  /* 0x0000000d15157276 */ /* 0x000fe4000780000c */
[----:B------:R-:W-:Y:S01]  /*5780*/  ISETP.GE.AND P6, PT, R40, R23, PT ;  /* 0x000000172800720c */ /* 0x000fe20003fc6270 */
[----:B------:R-:W-:Y:S01]  /*5790*/  VIADD R23, R39, 0x1d ;  /* 0x0000001d27177836 */ /* 0x000fe20000000000 */
[----:B------:R-:W-:Y:S02]  /*57a0*/  FMNMX3 R21, R21, R15, R14, !PT ;  /* 0x0000000f15157276 */ /* 0x000fe4000780000e */
[----:B------:R-:W-:-:S02]  /*57b0*/  FSEL R27, R27, -INF , P2 ;  /* 0xff8000001b1b7808 */ /* 0x000fc40001000000 */
[----:B------:R-:W-:Y:S01]  /*57c0*/  FSEL R24, R20, -INF , P6 ;  /* 0xff80000014187808 */ /* 0x000fe20003000000 */
[----:B------:R-:W-:Y:S01]  /*57d0*/  VIADD R20, R39, 0x1b ;  /* 0x0000001b27147836 */ /* 0x000fe20000000000 */
[----:B------:R-:W-:Y:S02]  /*57e0*/  FMNMX3 R21, R21, R17, R16, !PT ;  /* 0x0000001115157276 */ /* 0x000fe40007800010 */
[----:B------:R-:W-:Y:S02]  /*57f0*/  ISETP.GE.AND P2, PT, R40, R179, PT ;  /* 0x000000b32800720c */ /* 0x000fe40003f46270 */
[----:B------:R-:W-:Y:S02]  /*5800*/  LOP3.LUT R23, R23, UR27, RZ, 0xfc, !PT ;  /* 0x0000001b17177c12 */ /* 0x000fe4000f8efcff */
[----:B------:R-:W-:Y:S02]  /*5810*/  FMNMX3 R21, R21, R19, R24, !PT ;  /* 0x0000001315157276 */ /* 0x000fe40007800018 */
[----:B------:R-:W-:Y:S01]  /*5820*/  LOP3.LUT R179, R22, UR27, RZ, 0xfc, !PT ;  /* 0x0000001b16b37c12 */ /* 0x000fe2000f8efcff */
[----:B------:R-:W-:Y:S01]  /*5830*/  VIADD R22, R39, 0x1c ;  /* 0x0000001c27167836 */ /* 0x000fe20000000000 */
[----:B------:R-:W-:-:S02]  /*5840*/  FSEL R29, R29, -INF , P2 ;  /* 0xff8000001d1d7808 */ /* 0x000fc40001000000 */
[----:B------:R-:W-:Y:S02]  /*5850*/  ISETP.GE.AND P2, PT, R40, R23, PT ;  /* 0x000000172800720c */ /* 0x000fe40003f46270 */
[----:B------:R-:W-:Y:S02]  /*5860*/  LOP3.LUT R23, R20, UR27, RZ, 0xfc, !PT ;  /* 0x0000001b14177c12 */ /* 0x000fe4000f8efcff */
[----:B------:R-:W-:Y:S01]  /*5870*/  FMNMX3 R20, R21, R189, R18, !PT ;  /* 0x000000bd15147276 */ /* 0x000fe20007800012 */
[----:B------:R-:W-:Y:S01]  /*5880*/  VIADD R21, R39, 0x1e ;  /* 0x0000001e27157836 */ /* 0x000fe20000000000 */
[----:B------:R-:W-:Y:S02]  /*5890*/  ISETP.GE.AND P6, PT, R40, R179, PT ;  /* 0x000000b32800720c */ /* 0x000fe40003fc6270 */
[----:B------:R-:W-:Y:S02]  /*58a0*/  FMNMX3 R20, R20, R191, R25, !PT ;  /* 0x000000bf14147276 */ /* 0x000fe40007800019 */
[----:B------:R-:W-:-:S02]  /*58b0*/  FSEL R30, R30, -INF , P6 ;  /* 0xff8000001e1e7808 */ /* 0x000fc40003000000 */
[----:B------:R-:W-:Y:S02]  /*58c0*/  ISETP.GE.AND P6, PT, R40, R23, PT ;  /* 0x000000172800720c */ /* 0x000fe40003fc6270 */
[----:B------:R-:W-:Y:S02]  /*58d0*/  LOP3.LUT R23, R22, UR27, RZ, 0xfc, !PT ;  /* 0x0000001b16177c12 */ /* 0x000fe4000f8efcff */
[----:B------:R-:W-:Y:S02]  /*58e0*/  FMNMX3 R20, R20, R193, R26, !PT ;  /* 0x000000c114147276 */ /* 0x000fe4000780001a */
[----:B------:R-:W-:Y:S02]  /*58f0*/  FSEL R195, R31, -INF , P6 ;  /* 0xff8000001fc37808 */ /* 0x000fe40003000000 */
[----:B------:R-:W-:Y:S02]  /*5900*/  ISETP.GE.AND P6, PT, R40, R23, PT ;  /* 0x000000172800720c */ /* 0x000fe40003fc6270 */
[----:B------:R-:W-:-:S02]  /*5910*/  LOP3.LUT R21, R21, UR27, RZ, 0xfc, !PT ;  /* 0x0000001b15157c12 */ /* 0x000fc4000f8efcff */
[----:B------:R-:W-:Y:S02]  /*5920*/  FMNMX3 R20, R20, R27, R192, !PT ;  /* 0x0000001b14147276 */ /* 0x000fe400078000c0 */
[----:B------:R-:W-:Y:S02]  /*5930*/  FSEL R194, R32, -INF , P6 ;  /* 0xff80000020c27808 */ /* 0x000fe40003000000 */
[----:B------:R-:W-:Y:S02]  /*5940*/  ISETP.GE.AND P6, PT, R40, R21, PT ;  /* 0x000000152800720c */ /* 0x000fe40003fc6270 */
[----:B------:R-:W-:Y:S02]  /*5950*/  FMNMX3 R20, R20, R29, R30, !PT ;  /* 0x0000001d14147276 */ /* 0x000fe4000780001e */
[----:B------:R-:W-:Y:S02]  /*5960*/  FSEL R200, R33, -INF , P2 ;  /* 0xff80000021c87808 */ /* 0x000fe40001000000 */
[----:B------:R-:W-:-:S02]  /*5970*/  FSEL R199, R34, -INF , P6 ;  /* 0xff80000022c77808 */ /* 0x000fc40003000000 */
[----:B------:R-:W-:Y:S02]  /*5980*/  FMNMX3 R20, R20, R195, R194, !PT ;  /* 0x000000c314147276 */ /* 0x000fe400078000c2 */
[----:B------:R-:W-:Y:S02]  /*5990*/  FSEL R201, R35, -INF , P3 ;  /* 0xff80000023c97808 */ /* 0x000fe40001800000 */
[----:B------:R-:W-:Y:S02]  /*59a0*/  FMNMX3 R20, R20, R200, R199, !PT ;  /* 0x000000c814147276 */ /* 0x000fe400078000c7 */
[C---:B------:R-:W-:Y:S02]  /*59b0*/  LOP3.LUT R22, R36.reuse, 0xf, RZ, 0xc0, !PT ;  /* 0x0000000f24167812 */ /* 0x040fe400078ec0ff */
[----:B------:R-:W-:Y:S02]  /*59c0*/  FMNMX R20, R201, R20, !PT ;  /* 0x00000014c9147209 */ /* 0x000fe40007800000 */
[----:B------:R-:W-:-:S02]  /*59d0*/  LOP3.LUT R23, R36, 0x60, RZ, 0xc0, !PT ;  /* 0x0000006024177812 */ /* 0x000fc400078ec0ff */
[----:B------:R-:W-:Y:S01]  /*59e0*/  IADD3 R206, P6, PT, R168, UR37, RZ ;  /* 0x00000025a8ce7c10 */ /* 0x000fe2000ffde0ff */
[----:B------:R-:W0:Y:S01]  /*59f0*/  SHFL.BFLY PT, R21, R20, 0x10, 0x1f ;  /* 0x0e001f0014157f89 */ /* 0x000e2200000e0000 */
[----:B------:R-:W-:Y:S02]  /*5a00*/  LEA.HI R22, R23, R22, RZ, 0x1f ;  /* 0x0000001617167211 */ /* 0x000fe400078ff8ff */
[----:B------:R-:W-:-:S03]  /*5a10*/  IADD3.X R207, PT, PT, R169, UR6, RZ, P6, !PT ;  /* 0x00000006a9cf7c10 */ /* 0x000fc6000b7fe4ff */
[----:B------:R-:W-:-:S05]  /*5a20*/  IMAD.SHL.U32 R198, R22, 0x8, RZ ;  /* 0x0000000816c67824 */ /* 0x000fca00078e00ff */
[----:B------:R-:W-:Y:S02]  /*5a30*/  LOP3.LUT R197, R198, 0x4, R197, 0xf8, !PT ;  /* 0x00000004c6c57812 */ /* 0x000fe400078ef8c5 */
[----:B0-----:R-:W-:-:S05]  /*5a40*/  FMNMX R22, R20, R21, !PT ;  /* 0x0000001514167209 */ /* 0x001fca0007800000 */
[----:B-1----:R-:W-:Y:S01]  /*5a50*/  @!P4 STS [R197+UR13+0x4000], R22 ;  /* 0x00400016c500c988 */ /* 0x002fe2000800080d */
[----:B------:R-:W-:Y:S06]  /*5a60*/  BAR.SYNC.DEFER_BLOCKING 0x0 ;  /* 0x0000000000007b1d */ /* 0x000fec0000010000 */
[----:B------:R-:W0:Y:S04]  /*5a70*/  @!P5 LDS R174, [R202+0x4000] ;  /* 0x00400000caaed984 */ /* 0x000e280000000800 */
[----:B0-----:R-:W0:Y:S02]  /*5a80*/  SHFL.BFLY PT, R21, R174, 0x1, 0x1f ;  /* 0x0c201f00ae157f89 */ /* 0x001e2400000e0000 */
[----:B0-----:R-:W-:-:S05]  /*5a90*/  FMNMX R21, R174, R21, !PT ;  /* 0x00000015ae157209 */ /* 0x001fca0007800000 */
[----:B------:R-:W-:Y:S01]  /*5aa0*/  @P0 STS [R202+0x4000], R21 ;  /* 0x00400015ca000388 */ /* 0x000fe20000000800 */
[----:B------:R-:W-:Y:S06]  /*5ab0*/  BAR.SYNC.DEFER_BLOCKING 0x0 ;  /* 0x0000000000007b1d */ /* 0x000fec0000010000 */
[----:B------:R-:W0:Y:S02]  /*5ac0*/  LDS R28, [R198+UR13+0x4000] ;  /* 0x0040000dc61c7984 */ /* 0x000e240008000800 */
[----:B0-----:R-:W-:-:S05]  /*5ad0*/  FMNMX R28, R28, R177, !PT ;  /* 0x000000b11c1c7209 */ /* 0x001fca0007800000 */
        /* <DEDUP_REMOVED lines=8> */
[----:B------:R-:W-:Y:S01]  /*5b60*/  MUFU.EX2 R179, R5 ;  /* 0x0000000500b37308 */ /* 0x000fe20000000800 */
[--C-:B------:R-:W-:Y:S01]  /*5b70*/  FADD R6, R6, -R28.reuse ;  /* 0x8000001c06067221 */ /* 0x100fe20000000000 */
[--C-:B------:R-:W-:Y:S01]  /*5b80*/  FADD R9, R9, -R28.reuse ;  /* 0x8000001c09097221 */ /* 0x100fe20000000000 */
[--C-:B------:R-:W-:Y:S01]  /*5b90*/  FADD R8, R8, -R28.reuse ;  /* 0x8000001c08087221 */ /* 0x100fe20000000000 */
[--C-:B------:R-:W-:Y:S01]  /*5ba0*/  FADD R11, R11, -R28.reuse ;  /* 0x8000001c0b0b7221 */ /* 0x100fe20000000000 */
[----:B------:R-:W-:Y:S01]  /*5bb0*/  FMUL R6, R6, 1.4426950216293334961 ;  /* 0x3fb8aa3b06067820 */ /* 0x000fe20000400000 */
[----:B------:R-:W-:Y:S01]  /*5bc0*/  FMUL R9, R9, 1.4426950216293334961 ;  /* 0x3fb8aa3b09097820 */ /* 0x000fe20000400000 */
[----:B------:R-:W-:Y:S01]  /*5bd0*/  FMUL R8, R8, 1.4426950216293334961 ;  /* 0x3fb8aa3b08087820 */ /* 0x000fe20000400000 */
[----:B------:R-:W0:Y:S01]  /*5be0*/  MUFU.EX2 R178, R4 ;  /* 0x0000000400b27308 */ /* 0x000e220000000800 */
[----:B------:R-:W-:Y:S01]  /*5bf0*/  FMUL R11, R11, 1.4426950216293334961 ;  /* 0x3fb8aa3b0b0b7820 */ /* 0x000fe20000400000 */
[--C-:B------:R-:W-:Y:S01]  /*5c00*/  FADD R10, R10, -R28.reuse ;  /* 0x8000001c0a0a7221 */ /* 0x100fe20000000000 */
[--C-:B------:R-:W-:Y:S01]  /*5c10*/  FADD R13, R13, -R28.reuse ;  /* 0x8000001c0d0d7221 */ /* 0x100fe20000000000 */
[--C-:B------:R-:W-:Y:S01]  /*5c20*/  FADD R12, R12, -R28.reuse ;  /* 0x8000001c0c0c7221 */ /* 0x100fe20000000000 */
[--C-:B------:R-:W-:Y:S01]  /*5c30*/  FADD R15, R15, -R28.reuse ;  /* 0x8000001c0f0f7221 */ /* 0x100fe20000000000 */
[----:B------:R-:W-:Y:S01]  /*5c40*/  FMUL R10, R10, 1.4426950216293334961 ;  /* 0x3fb8aa3b0a0a7820 */ /* 0x000fe20000400000 */
[----:B------:R-:W-:Y:S01]  /*5c50*/  FMUL R13, R13, 1.4426950216293334961 ;  /* 0x3fb8aa3b0d0d7820 */ /* 0x000fe20000400000 */
[----:B------:R-:W1:Y:S01]  /*5c60*/  MUFU.EX2 R180, R7 ;  /* 0x0000000700b47308 */ /* 0x000e620000000800 */
[----:B------:R-:W-:Y:S01]  /*5c70*/  FMUL R12, R12, 1.4426950216293334961 ;  /* 0x3fb8aa3b0c0c7820 */ /* 0x000fe20000400000 */
        /* <DEDUP_REMOVED lines=8> */
[----:B------:R-:W-:Y:S01]  /*5d00*/  FMUL R17, R17, 1.4426950216293334961 ;  /* 0x3fb8aa3b11117820 */ /* 0x000fe20000400000 */
[----:B------:R-:W-:Y:S01]  /*5d10*/  FMUL R16, R16, 1.4426950216293334961 ;  /* 0x3fb8aa3b10107820 */ /* 0x000fe20000400000 */
[--C-:B------:R-:W-:Y:S01]  /*5d20*/  FADD R24, R24, -R28.reuse ;  /* 0x8000001c18187221 */ /* 0x100fe20000000000 */
[----:B------:R-:W-:Y:S01]  /*5d30*/  FMUL R19, R19, 1.4426950216293334961 ;  /* 0x3fb8aa3b13137820 */ /* 0x000fe20000400000 */
[--C-:B------:R-:W-:Y:S01]  /*5d40*/  FADD R189, R189, -R28.reuse ;  /* 0x8000001cbdbd7221 */ /* 0x100fe20000000000 */
[--C-:B------:R-:W-:Y:S01]  /*5d50*/  FADD R18, R18, -R28.reuse ;  /* 0x8000001c12127221 */ /* 0x100fe20000000000 */
[----:B------:R-:W0:Y:S01]  /*5d60*/  MUFU.EX2 R20, R6 ;  /* 0x0000000600147308 */ /* 0x000e220000000800 */
[----:B-1----:R-:W-:Y:S01]  /*5d70*/  FADD R4, R180, R5 ;  /* 0x00000005b4047221 */ /* 0x002fe20000000000 */
[----:B------:R-:W-:Y:S01]  /*5d80*/  FMUL R33, R24, 1.4426950216293334961 ;  /* 0x3fb8aa3b18217820 */ /* 0x000fe20000400000 */
[----:B------:R-:W-:Y:S01]  /*5d90*/  FMUL R24, R189, 1.4426950216293334961 ;  /* 0x3fb8aa3bbd187820 */ /* 0x000fe20000400000 */
[--C-:B------:R-:W-:Y:S01]  /*5da0*/  FADD R191, R191, -R28.reuse ;  /* 0x8000001cbfbf7221 */ /* 0x100fe20000000000 */
[----:B------:R-:W-:Y:S01]  /*5db0*/  FMUL R18, R18, 1.4426950216293334961 ;  /* 0x3fb8aa3b12127820 */ /* 0x000fe20000400000 */
[--C-:B------:R-:W-:Y:S01]  /*5dc0*/  FADD R25, R25, -R28.reuse ;  /* 0x8000001c19197221 */ /* 0x100fe20000000000 */
[----:B------:R-:W-:Y:S01]  /*5dd0*/  FADD R193, R193, -R28 ;  /* 0x8000001cc1c17221 */ /* 0x000fe20000000000 */
[----:B------:R-:W1:Y:S01]  /*5de0*/  MUFU.EX2 R21, R9 ;  /* 0x0000000900157308 */ /* 0x000e620000000800 */
[----:B--2---:R-:W-:Y:S01]  /*5df0*/  FADD R5, R181, R4 ;  /* 0x00000004b5057221 */ /* 0x004fe20000000000 */
        /* <DEDUP_REMOVED lines=13> */
[----:B------:R-:W-:Y:S01]  /*5ed0*/  FADD R195, R195, -R28 ;  /* 0x8000001cc3c37221 */ /* 0x000fe20000000000 */
[----:B------:R-:W0:Y:S01]  /*5ee0*/  MUFU.EX2 R183, R11 ;  /* 0x0000000b00b77308 */ /* 0x000e220000000800 */
[----:B-1----:R-:W-:Y:S01]  /*5ef0*/  FADD R5, R21, R4 ;  /* 0x0000000415057221 */ /* 0x002fe20000000000 */
[----:B------:R-:W-:Y:S01]  /*5f00*/  FMUL R192, R30, 1.4426950216293334961 ;  /* 0x3fb8aa3b1ec07820 */ /* 0x000fe20000400000 */
[----:B------:R-:W-:Y:S01]  /*5f10*/  FMUL R193, R195, 1.4426950216293334961 ;  /* 0x3fb8aa3bc3c17820 */ /* 0x000fe20000400000 */
[--C-:B------:R-:W-:Y:S01]  /*5f20*/  FADD R194, R194, -R28.reuse ;  /* 0x8000001cc2c27221 */ /* 0x100fe20000000000 */
[--C-:B------:R-:W-:Y:S01]  /*5f30*/  FADD R200, R200, -R28.reuse ;  /* 0x8000001cc8c87221 */ /* 0x100fe20000000000 */
[--C-:B------:R-:W-:Y:S01]  /*5f40*/  FADD R199, R199, -R28.reuse ;  /* 0x8000001cc7c77221 */ /* 0x100fe20000000000 */
[----:B------:R-:W-:Y:S01]  /*5f50*/  FADD R201, R201, -R28 ;  /* 0x8000001cc9c97221 */ /* 0x000fe20000000000 */
[----:B------:R-:W1:Y:S01]  /*5f60*/  MUFU.EX2 R22, R10 ;  /* 0x0000000a00167308 */ /* 0x000e620000000800 */
[----:B--2---:R-:W-:Y:S01]  /*5f70*/  FADD R4, R182, R5 ;  /* 0x00000005b6047221 */ /* 0x004fe20000000000 */
[----:B------:R-:W-:Y:S01]  /*5f80*/  FMUL R30, R194, 1.4426950216293334961 ;  /* 0x3fb8aa3bc21e7820 */ /* 0x000fe20000400000 */
[----:B------:R-:W-:Y:S01]  /*5f90*/  FMUL R194, R199, 1.4426950216293334961 ;  /* 0x3fb8aa3bc7c27820 */ /* 0x000fe20000400000 */
[----:B------:R-:W-:Y:S01]  /*5fa0*/  FMUL R195, R201, 1.4426950216293334961 ;  /* 0x3fb8aa3bc9c37820 */ /* 0x000fe20000400000 */
[----:B------:R-:W-:Y:S01]  /*5fb0*/  IMAD.U32 R6, R196, -0x80000000, RZ ;  /* 0x80000000c4067824 */ /* 0x000fe200078e00ff */
[----:B------:R-:W-:-:S02]  /*5fc0*/  IADD3 R196, P2, PT, R106, UR37, RZ ;  /* 0x000000256ac47c10 */ /* 0x000fc4000ff5e0ff */
        /* <DEDUP_REMOVED lines=26> */
[----:B------:R0:W3:Y:S01]  /*6170*/  MUFU.EX2 R190, R26 ;  /* 0x0000001a00be7308 */ /* 0x0000e20000000800 */
[----:B-1----:R-:W-:-:S07]  /*6180*/  FADD R4, R32, R5 ;  /* 0x0000000520047221 */ /* 0x002fce0000000000 */
[----:B------:R1:W4:Y:S01]  /*6190*/  MUFU.EX2 R191, R27 ;  /* 0x0000001b00bf7308 */ /* 0x0003220000000800 */
[----:B0-----:R-:W-:Y:S01]  /*61a0*/  FMUL R26, R29, 1.4426950216293334961 ;  /* 0x3fb8aa3b1d1a7820 */ /* 0x001fe20000400000 */
[----:B--2---:R-:W-:Y:S01]  /*61b0*/  FADD R5, R25, R4 ;  /* 0x0000000419057221 */ /* 0x004fe20000000000 */
[----:B------:R-:W-:Y:S06]  /*61c0*/  BAR.SYNC.DEFER_BLOCKING 0x0 ;  /* 0x0000000000007b1d */ /* 0x000fec0000010000 */
[----:B------:R-:W0:Y:S01]  /*61d0*/  MUFU.EX2 R31, R31 ;  /* 0x0000001f001f7308 */ /* 0x000e220000000800 */
[----:B---3--:R-:W-:Y:S01]  /*61e0*/  FADD R4, R190, R5 ;  /* 0x00000005be047221 */ /* 0x008fe20000000000 */
[----:B-1----:R-:W-:-:S06]  /*61f0*/  FMUL R27, R200, 1.4426950216293334961 ;  /* 0x3fb8aa3bc81b7820 */ /* 0x002fcc0000400000 */
[----:B------:R-:W1:Y:S01]  /*6200*/  MUFU.EX2 R26, R26 ;  /* 0x0000001a001a7308 */ /* 0x000e620000000800 */
[----:B----4-:R-:W-:-:S07]  /*6210*/  FADD R4, R191, R4 ;  /* 0x00000004bf047221 */ /* 0x010fce0000000000 */
        /* <DEDUP_REMOVED lines=11> */
[----:B--2---:R-:W-:-:S04]  /*62d0*/  FADD R5, R27, R4 ;  /* 0x000000041b057221 */ /* 0x004fc80000000000 */
[----:B0-----:R-:W-:-:S04]  /*62e0*/  FADD R4, R194, R5 ;  /* 0x00000005c2047221 */ /* 0x001fc80000000000 */
[----:B-1----:R-:W-:-:S05]  /*62f0*/  FADD R4, R195, R4 ;  /* 0x00000004c3047221 */ /* 0x002fca0000000000 */
[----:B------:R-:W0:Y:S02]  /*6300*/  SHFL.BFLY PT, R5, R4, 0x10, 0x1f ;  /* 0x0e001f0004057f89 */ /* 0x000e2400000e0000 */
[----:B0-----:R-:W-:-:S05]  /*6310*/  FADD R8, R4, R5 ;  /* 0x0000000504087221 */ /* 0x001fca0000000000 */
[----:B------:R-:W-:Y:S01]  /*6320*/  @!P4 STS [R197+UR13+0x4000], R8 ;  /* 0x00400008c500c988 */ /* 0x000fe2000800080d */
[----:B------:R-:W-:Y:S06]  /*6330*/  BAR.SYNC.DEFER_BLOCKING 0x0 ;  /* 0x0000000000007b1d */ /* 0x000fec0000010000 */
[----:B------:R-:W0:Y:S04]  /*6340*/  @!P5 LDS R176, [R202+0x4000] ;  /* 0x00400000cab0d984 */ /* 0x000e280000000800 */
[----:B0-----:R-:W0:Y:S02]  /*6350*/  SHFL.BFLY PT, R5, R176, 0x1, 0x1f ;  /* 0x0c201f00b0057f89 */ /* 0x001e2400000e0000 */
[----:B0-----:R-:W-:-:S05]  /*6360*/  FADD R5, R176, R5 ;  /* 0x00000005b0057221 */ /* 0x001fca0000000000 */
[----:B------:R0:W-:Y:S01]  /*6370*/  @P0 STS [R202+0x4000], R5 ;  /* 0x00400005ca000388 */ /* 0x0001e20000000800 */
[----:B------:R-:W-:Y:S06]  /*6380*/  BAR.SYNC.DEFER_BLOCKING 0x0 ;  /* 0x0000000000007b1d */ /* 0x000fec0000010000 */
[----:B------:R0:W1:Y:S01]  /*6390*/  LDS R29, [R198+UR13+0x4000] ;  /* 0x0040000dc61d7984 */ /* 0x0000620008000800 */
[----:B------:R-:W2:Y:S02]  /*63a0*/  SYNCS.PHASECHK.TRANS64.TRYWAIT P3, [UR18], R6 ;  /* 0x00000006ff0075a7 */ /* 0x000ea40008061112 */
[----:B012---:R-:W-:Y:S05]  /*63b0*/  @!P3 BRA `(.L_x_14) ;  /* 0x00000020009cb947 */ /* 0x007fea0003800000 */
.L_x_23:
[----:B------:R-:W-:Y:S01]  /*63c0*/  IADD3 R208, P3, PT, R114, UR37, RZ ;  /* 0x0000002572d07c10 */ /* 0x000fe2000ff7e0ff */
[----:B------:R-:W2:Y:S01]  /*63d0*/  LDG.E.U8 R206, desc[UR30][R206.64] ;  /* 0x0000001ecece7981 */ /* 0x000ea2000c1e1100 */
[----:B------:R-:W-:Y:S02]  /*63e0*/  IADD3.X R197, PT, PT, R107, UR6, RZ, P2, !PT ;  /* 0x000000066bc57c10 */ /* 0x000fe400097fe4ff */
[----:B------:R-:W-:Y:S02]  /*63f0*/  IADD3.X R209, PT, PT, R115, UR6, RZ, P3, !PT ;  /* 0x0000000673d17c10 */ /* 0x000fe40009ffe4ff */
[----:B------:R-:W-:Y:S01]  /*6400*/  IADD3 R200, P2, PT, R122, UR37, RZ ;  /* 0x000000257ac87c10 */ /* 0x000fe2000ff5e0ff */
[----:B------:R-:W-:Y:S01]  /*6410*/  VIADD R14, R152, UR37 ;  /* 0x00000025980e7c36 */ /* 0x000fe20008000000 */
[----:B------:R-:W-:Y:S01]  /*6420*/  IADD3 R204, P3, PT, R130, UR37, RZ ;  /* 0x0000002582cc7c10 */ /* 0x000fe2000ff7e0ff */
[----:B------:R-:W3:Y:S01]  /*6430*/  LDG.E.U8 R196, desc[UR30][R196.64] ;  /* 0x0000001ec4c47981 */ /* 0x000ee2000c1e1100 */
[----:B------:R-:W-:-:S02]  /*6440*/  IADD3.X R201, PT, PT, R123, UR6, RZ, P2, !PT ;  /* 0x000000067bc97c10 */ /* 0x000fc400097fe4ff */
[----:B------:R-:W-:Y:S01]  /*6450*/  IADD3.X R205, PT, PT, R131, UR6, RZ, P3, !PT ;  /* 0x0000000683cd7c10 */ /* 0x000fe20009ffe4ff */
[----:B------:R-:W4:Y:S01]  /*6460*/  LDG.E.U8 R208, desc[UR30][R208.64] ;  /* 0x0000001ed0d07981 */ /* 0x000f22000c1e1100 */
[----:B------:R-:W-:Y:S02]  /*6470*/  IADD3 R202, P2, PT, R138, UR37, RZ ;  /* 0x000000258aca7c10 */ /* 0x000fe4000ff5e0ff */
[----:B------:R-:W-:Y:S01]  /*6480*/  IADD3 R8, P3, PT, R144, UR37, RZ ;  /* 0x0000002590087c10 */ /* 0x000fe2000ff7e0ff */
[----:B------:R-:W5:Y:S01]  /*6490*/  LDG.E.U8 R200, desc[UR30][R200.64] ;  /* 0x0000001ec8c87981 */ /* 0x000f62000c1e1100 */
[----:B------:R-:W-:Y:S02]  /*64a0*/  IADD3.X R203, PT, PT, R139, UR6, RZ, P2, !PT ;  /* 0x000000068bcb7c10 */ /* 0x000fe400097fe4ff */
[----:B------:R-:W-:Y:S01]  /*64b0*/  IADD3.X R9, PT, PT, R145, UR6, RZ, P3, !PT ;  /* 0x0000000691097c10 */ /* 0x000fe20009ffe4ff */
[----:B------:R-:W2:Y:S01]  /*64c0*/  LDG.E.U8 R204, desc[UR30][R204.64] ;  /* 0x0000001ecccc7981 */ /* 0x000ea2000c1e1100 */
[----:B------:R-:W-:-:S02]  /*64d0*/  IADD3 R12, P2, PT, R150, UR37, RZ ;  /* 0x00000025960c7c10 */ /* 0x000fc4000ff5e0ff */
[----:B------:R-:W-:Y:S01]  /*64e0*/  IADD3 RZ, P3, PT, R152, UR37, RZ ;  /* 0x0000002598ff7c10 */ /* 0x000fe2000ff7e0ff */
[----:B------:R0:W4:Y:S01]  /*64f0*/  LDG.E.U8 R198, desc[UR30][R8.64] ;  /* 0x0000001e08c67981 */ /* 0x000122000c1e1100 */
[----:B------:R-:W-:Y:S02]  /*6500*/  IADD3.X R13, PT, PT, R151, UR6, RZ, P2, !PT ;  /* 0x00000006970d7c10 */ /* 0x000fe400097fe4ff */
[----:B------:R-:W-:Y:S01]  /*6510*/  IADD3.X R15, PT, PT, R153, UR6, RZ, P3, !PT ;  /* 0x00000006990f7c10 */ /* 0x000fe20009ffe4ff */
[----:B------:R-:W5:Y:S01]  /*6520*/  LDG.E.U8 R202, desc[UR30][R202.64] ;  /* 0x0000001ecaca7981 */ /* 0x000f62000c1e1100 */
[----:B------:R-:W-:Y:S02]  /*6530*/  IADD3 R16, P2, PT, R166, UR37, RZ ;  /* 0x00000025a6107c10 */ /* 0x000fe4000ff5e0ff */
[----:B------:R-:W-:Y:S01]  /*6540*/  IADD3 R4, P3, PT, R108, UR37, RZ ;  /* 0x000000256c047c10 */ /* 0x000fe2000ff7e0ff */
[----:B------:R1:W5:Y:S01]  /*6550*/  LDG.E.U8 R210, desc[UR30][R12.64] ;  /* 0x0000001e0cd27981 */ /* 0x000362000c1e1100 */
[----:B------:R-:W-:-:S02]  /*6560*/  IADD3.X R17, PT, PT, R167, UR6, RZ, P2, !PT ;  /* 0x00000006a7117c10 */ /* 0x000fc400097fe4ff */
[----:B------:R-:W-:Y:S01]  /*6570*/  IADD3.X R5, PT, PT, R109, UR6, RZ, P3, !PT ;  /* 0x000000066d057c10 */ /* 0x000fe20009ffe4ff */
[----:B------:R-:W5:Y:S01]  /*6580*/  LDG.E.U8 R197, desc[UR30][R14.64] ;  /* 0x0000001e0ec57981 */ /* 0x000f62000c1e1100 */
[----:B------:R-:W-:Y:S02]  /*6590*/  IADD3 R6, P2, PT, R116, UR37, RZ ;  /* 0x0000002574067c10 */ /* 0x000fe4000ff5e0ff */
[----:B0-----:R-:W-:Y:S01]  /*65a0*/  IADD3 R8, P3, PT, R124, UR37, RZ ;  /* 0x000000257c087c10 */ /* 0x001fe2000ff7e0ff */
[----:B------:R0:W5:Y:S01]  /*65b0*/  LDG.E.U8 R199, desc[UR30][R16.64] ;  /* 0x0000001e10c77981 */ /* 0x000162000c1e1100 */
[----:B------:R-:W-:Y:S02]  /*65c0*/  IADD3.X R7, PT, PT, R117, UR6, RZ, P2, !PT ;  /* 0x0000000675077c10 */ /* 0x000fe400097fe4ff */
[----:B------:R-:W-:Y:S01]  /*65d0*/  IADD3.X R9, PT, PT, R125, UR6, RZ, P3, !PT ;  /* 0x000000067d097c10 */ /* 0x000fe20009ffe4ff */
[----:B------:R0:W5:Y:S01]  /*65e0*/  LDG.E.U8 R201, desc[UR30][R4.64] ;  /* 0x0000001e04c97981 */ /* 0x000162000c1e1100 */
[----:B------:R-:W-:-:S02]  /*65f0*/  IADD3 R10, P2, PT, R132, UR37, RZ ;  /* 0x00000025840a7c10 */ /* 0x000fc4000ff5e0ff */
[----:B-1----:R-:W-:Y:S01]  /*6600*/  IADD3 R12, P3, PT, R140, UR37, RZ ;  /* 0x000000258c0c7c10 */ /* 0x002fe2000ff7e0ff */
[----:B------:R1:W5:Y:S01]  /*6610*/  LDG.E.U8 R203, desc[UR30][R6.64] ;  /* 0x0000001e06cb7981 */ /* 0x000362000c1e1100 */
[----:B------:R-:W-:Y:S02]  /*6620*/  IADD3.X R11, PT, PT, R133, UR6, RZ, P2, !PT ;  /* 0x00000006850b7c10 */ /* 0x000fe400097fe4ff */
[----:B------:R-:W-:Y:S01]  /*6630*/  IADD3.X R13, PT, PT, R141, UR6, RZ, P3, !PT ;  /* 0x000000068d0d7c10 */ /* 0x000fe20009ffe4ff */
[----:B------:R1:W5:Y:S01]  /*6640*/  LDG.E.U8 R207, desc[UR30][R8.64] ;  /* 0x0000001e08cf7981 */ /* 0x000362000c1e1100 */
[----:B0-----:R-:W-:Y:S02]  /*6650*/  IADD3 R16, P2, PT, R164, UR37, RZ ;  /* 0x00000025a4107c10 */ /* 0x001fe4000ff5e0ff */
[----:B------:R-:W-:Y:S01]  /*6660*/  IADD3 R4, P3, PT, R110, UR37, RZ ;  /* 0x000000256e047c10 */ /* 0x000fe2000ff7e0ff */
[----:B------:R0:W5:Y:S01]  /*6670*/  LDG.E.U8 R213, desc[UR30][R10.64] ;  /* 0x0000001e0ad57981 */ /* 0x000162000c1e1100 */
[----:B------:R-:W-:-:S02]  /*6680*/  IADD3.X R17, PT, PT, R165, UR6, RZ, P2, !PT ;  /* 0x00000006a5117c10 */ /* 0x000fc400097fe4ff */
[----:B------:R-:W-:Y:S01]  /*6690*/  IADD3.X R5, PT, PT, R111, UR6, RZ, P3, !PT ;  /* 0x000000066f057c10 */ /* 0x000fe20009ffe4ff */
[----:B------:R0:W5:Y:S01]  /*66a0*/  LDG.E.U8 R215, desc[UR30][R12.64] ;  /* 0x0000001e0cd77981 */ /* 0x000162000c1e1100 */
[----:B-1----:R-:W-:Y:S02]  /*66b0*/  IADD3 R6, P2, PT, R118, UR37, RZ ;  /* 0x0000002576067c10 */ /* 0x002fe4000ff5e0ff */
[----:B------:R-:W-:Y:S01]  /*66c0*/  IADD3 R8, P3, PT, R126, UR37, RZ ;  /* 0x000000257e087c10 */ /* 0x000fe2000ff7e0ff */
[----:B------:R1:W5:Y:S01]  /*66d0*/  LDG.E.U8 R218, desc[UR30][R16.64] ;  /* 0x0000001e10da7981 */ /* 0x000362000c1e1100 */
[----:B------:R-:W-:Y:S02]  /*66e0*/  IADD3.X R7, PT, PT, R119, UR6, RZ, P2, !PT ;  /* 0x0000000677077c10 */ /* 0x000fe400097fe4ff */
[----:B------:R-:W-:Y:S01]  /*66f0*/  IADD3.X R9, PT, PT, R127, UR6, RZ, P3, !PT ;  /* 0x000000067f097c10 */ /* 0x000fe20009ffe4ff */
[----:B------:R1:W5:Y:S01]  /*6700*/  LDG.E.U8 R220, desc[UR30][R4.64] ;  /* 0x0000001e04dc7981 */ /* 0x000362000c1e1100 */
[----:B0-----:R-:W-:-:S02]  /*6710*/  IADD3 R10, P2, PT, R134, UR37, RZ ;  /* 0x00000025860a7c10 */ /* 0x001fc4000ff5e0ff */
[----:B------:R-:W-:Y:S01]  /*6720*/  IADD3 R18, P3, PT, R142, UR37, RZ ;  /* 0x000000258e127c10 */ /* 0x000fe2000ff7e0ff */
[----:B------:R0:W5:Y:S01]  /*6730*/  LDG.E.U8 R221, desc[UR30][R6.64] ;  /* 0x0000001e06dd7981 */ /* 0x000162000c1e1100 */
[----:B------:R-:W-:Y:S02]  /*6740*/  IADD3.X R11, PT, PT, R135, UR6, RZ, P2, !PT ;  /* 0x00000006870b7c10 */ /* 0x000fe400097fe4ff */
[----:B------:R-:W-:Y:S01]  /*6750*/  IADD3.X R19, PT, PT, R143, UR6, RZ, P3, !PT ;  /* 0x000000068f137c10 */ /* 0x000fe20009ffe4ff */
[----:B------:R0:W5:Y:S01]  /*6760*/  LDG.E.U8 R222, desc[UR30][R8.64] ;  /* 0x0000001e08de7981 */ /* 0x000162000c1e1100 */
[----:B------:R-:W-:Y:S02]  /*6770*/  IADD3 R14, P6, PT, R146, UR37, RZ ;  /* 0x00000025920e7c10 */ /* 0x000fe4000ffde0ff */
[----:B------:R-:W-:Y:S01]  /*6780*/  IADD3 R12, P2, PT, R148, UR37, RZ ;  /* 0x00000025940c7c10 */ /* 0x000fe2000ff5e0ff */
[----:B------:R0:W5:Y:S01]  /*6790*/  LDG.E.U8 R205, desc[UR30][R10.64] ;  /* 0x0000001e0acd7981 */ /* 0x000162000c1e1100 */
[----:B------:R-:W-:-:S02]  /*67a0*/  IADD3 RZ, P3, PT, R154, UR37, RZ ;  /* 0x000000259aff7c10 */ /* 0x000fc4000ff7e0ff */
[----:B------:R-:W-:Y:S01]  /*67b0*/  IADD3.X R15, PT, PT, R147, UR6, RZ, P6, !PT ;  /* 0x00000006930f7c10 */ /* 0x000fe2000b7fe4ff */
[----:B-1----:R-:W-:Y:S01]  /*67c0*/  VIADD R16, R154, UR37 ;  /* 0x000000259a107c36 */ /* 0x002fe20008000000 */
[----:B------:R-:W-:Y:S01]  /*67d0*/  IADD3.X R13, PT, PT, R149, UR6, RZ, P2, !PT ;  /* 0x00000006950d7c10 */ /* 0x000fe200097fe4ff */
[----:B------:R-:W5:Y:S01]  /*67e0*/  LDG.E.U8 R209, desc[UR30][R18.64] ;  /* 0x0000001e12d17981 */ /* 0x000f62000c1e1100 */
[----:B------:R-:W-:Y:S02]  /*67f0*/  IADD3.X R17, PT, PT, R155, UR6, RZ, P3, !PT ;  /* 0x000000069b117c10 */ /* 0x000fe40009ffe4ff */
[----:B------:R-:W-:Y:S01]  /*6800*/  IADD3 R4, P2, PT, R162, UR37, RZ ;  /* 0x00000025a2047c10 */ /* 0x000fe2000ff5e0ff */
[----:B------:R1:W5:Y:S01]  /*6810*/  LDG.E.U8 R217, desc[UR30][R14.64] ;  /* 0x0000001e0ed97981 */ /* 0x000362000c1e1100 */
[----:B0-----:R-:W-:Y:S02]  /*6820*/  IADD3 R6, P3, PT, R112, UR37, RZ ;  /* 0x0000002570067c10 */ /* 0x001fe4000ff7e0ff */
[----:B------:R-:W-:Y:S01]  /*6830*/  IADD3.X R5, PT, PT, R163, UR6, RZ, P2, !PT ;  /* 0x00000006a3057c10 */ /* 0x000fe200097fe4ff */
[----:B------:R0:W5:Y:S01]  /*6840*/  LDG.E.U8 R211, desc[UR30][R12.64] ;  /* 0x0000001e0cd37981 */ /* 0x000162000c1e1100 */
[----:B------:R-:W-:-:S02]  /*6850*/  IADD3.X R7, PT, PT, R113, UR6, RZ, P3, !PT ;  /* 0x0000000671077c10 */ /* 0x000fc40009ffe4ff */
[----:B------:R-:W-:Y:S01]  /*6860*/  IADD3 R8, P2, PT, R120, UR37, RZ ;  /* 0x0000002578087c10 */ /* 0x000fe2000ff5e0ff */
[----:B------:R0:W5:Y:S01]  /*6870*/  LDG.E.U8 R214, desc[UR30][R4.64] ;  /* 0x0000001e04d67981 */ /* 0x000162000c1e1100 */
[----:B------:R-:W-:Y:S02]  /*6880*/  IADD3 R10, P3, PT, R128, UR37, RZ ;  /* 0x00000025800a7c10 */ /* 0x000fe4000ff7e0ff */
[----:B-1----:R-:W-:Y:S01]  /*6890*/  IADD3 R14, P6, PT, R136, UR37, RZ ;  /* 0x00000025880e7c10 */ /* 0x002fe2000ffde0ff */
[----:B------:R1:W5:Y:S01]  /*68a0*/  LDG.E.U8 R216, desc[UR30][R6.64] ;  /* 0x0000001e06d87981 */ /* 0x000362000c1e1100 */
[----:B------:R-:W-:Y:S02]  /*68b0*/  IADD3.X R9, PT, PT, R121, UR6, RZ, P2, !PT ;  /* 0x0000000679097c10 */ /* 0x000fe400097fe4ff */
[----:B------:R-:W-:Y:S01]  /*68c0*/  IADD3.X R11, PT, PT, R129, UR6, RZ, P3, !PT ;  /* 0x00000006810b7c10 */ /* 0x000fe20009ffe4ff */
[----:B------:R-:W5:Y:S01]  /*68d0*/  LDG.E.U8 R212, desc[UR30][R16.64] ;  /* 0x0000001e10d47981 */ /* 0x000f62000c1e1100 */
[----:B------:R-:W-:-:S02]  /*68e0*/  IADD3.X R15, PT, PT, R137, UR6, RZ, P6, !PT ;  /* 0x00000006890f7c10 */ /* 0x000fc4000b7fe4ff */
[----:B0-----:R-:W-:Y:S01]  /*68f0*/  IADD3 R12, P2, PT, R156, UR37, RZ ;  /* 0x000000259c0c7c10 */ /* 0x001fe2000ff5e0ff */
[----:B------:R0:W5:Y:S01]  /*6900*/  LDG.E.U8 R219, desc[UR30][R8.64] ;  /* 0x0000001e08db7981 */ /* 0x000162000c1e1100 */
[----:B------:R-:W-:Y:S02]  /*6910*/  IADD3 RZ, P6, PT, R160, UR37, RZ ;  /* 0x00000025a0ff7c10 */ /* 0x000fe4000ffde0ff */
[----:B------:R-:W-:Y:S01]  /*6920*/  IADD3 R4, P3, PT, R158, UR37, RZ ;  /* 0x000000259e047c10 */ /* 0x000fe2000ff7e0ff */
[----:B-1----:R-:W-:Y:S01]  /*6930*/  VIADD R6, R160, UR37 ;  /* 0x00000025a0067c36 */ /* 0x002fe20008000000 */
[----:B------:R-:W-:Y:S01]  /*6940*/  IADD3.X R13, PT, PT, R157, UR6, RZ, P2, !PT ;  /* 0x000000069d0d7c10 */ /* 0x000fe200097fe4ff */
[----:B------:R-:W5:Y:S01]  /*6950*/  LDG.E.U8 R223, desc[UR30][R10.64] ;  /* 0x0000001e0adf7981 */ /* 0x000f62000c1e1100 */
[----:B------:R-:W-:Y:S02]  /*6960*/  IADD3.X R5, PT, PT, R159, UR6, RZ, P3, !PT ;  /* 0x000000069f057c10 */ /* 0x000fe40009ffe4ff */
[----:B------:R-:W-:Y:S01]  /*6970*/  IADD3.X R7, PT, PT, R161, UR6, RZ, P6, !PT ;  /* 0x00000006a1077c10 */ /* 0x000fe2000b7fe4ff */
[----:B------:R-:W5:Y:S04]  /*6980*/  LDG.E.U8 R224, desc[UR30][R14.64] ;  /* 0x0000001e0ee07981 */ /* 0x000f68000c1e1100 */
[----:B------:R-:W5:Y:S04]  /*6990*/  LDG.E.U8 R225, desc[UR30][R12.64] ;  /* 0x0000001e0ce17981 */ /* 0x000f68000c1e1100 */
[----:B------:R1:W5:Y:S04]  /*69a0*/  LDG.E.U8 R226, desc[UR30][R4.64] ;  /* 0x0000001e04e27981 */ /* 0x000368000c1e1100 */
[----:B------:R1:W5:Y:S01]  /*69b0*/  LDG.E.U8 R227, desc[UR30][R6.64] ;  /* 0x0000001e06e37981 */ /* 0x000362000c1e1100 */
[----:B0-----:R-:W-:-:S04]  /*69c0*/  SHF.R.S32.HI R8, RZ, 0x7, R36 ;  /* 0x00000007ff087819 */ /* 0x001fc80000011424 */
[----:B-1----:R-:W-:-:S04]  /*69d0*/  SGXT R4, R8, 0x1 ;  /* 0x000000010804781a */ /* 0x002fc80000000200 */
[----:B------:R-:W-:Y:S01]  /*69e0*/  LOP3.LUT R5, R4, 0x90, RZ, 0xc0, !PT ;  /* 0x0000009004057812 */ /* 0x000fe200078ec0ff */
[----:B------:R-:W-:Y:S01]  /*69f0*/  FADD R177, -R28, R177 ;  /* 0x000000b11cb17221 */ /* 0x000fe20000000100 */
[----:B------:R-:W-:Y:S02]  /*6a00*/  F2FP.SATFINITE.E4M3.F32.PACK_AB_MERGE_C R180, R181, R180, RZ ;  /* 0x000000b4b5b4723e */ /* 0x000fe400048070ff */
[----:B------:R-:W-:Y:S02]  /*6a10*/  LOP3.LUT R181, R5, 0x7f, R36, 0x78, !PT ;  /* 0x0000007f05b57812 */ /* 0x000fe400078e7824 */
[----:B------:R-:W-:Y:S01]  /*6a20*/  LDTM.16dp32bit_t0_t15.x16 R4, tmem[UR15] ;  /* 0x0000000f000479ee */ /* 0x000fe20008a00000 */
[----:B------:R-:W0:Y:S01]  /*6a30*/  LDTM.16dp32bit_t16_t31.x16 R4, tmem[UR15+0x10] ;  /* 0x0000100f000479ee */ /* 0x000e220008a20000 */
[----:B------:R-:W-:Y:S01]  /*6a40*/  FMUL R177, R177, 1.4426950216293334961 ;  /* 0x3fb8aa3bb1b17820 */ /* 0x000fe20000400000 */
[----:B------:R-:W-:Y:S02]  /*6a50*/  F2FP.SATFINITE.E4M3.F32.PACK_AB_MERGE_C R182, R183, R182, RZ ;  /* 0x000000b6b7b6723e */ /* 0x000fe400048070ff */
[----:B------:R-:W-:-:S02]  /*6a60*/  F2FP.SATFINITE.E4M3.F32.PACK_AB_MERGE_C R184, R185, R184, RZ ;  /* 0x000000b8b9b8723e */ /* 0x000fc400048070ff */
[----:B------:R-:W-:Y:S02]  /*6a70*/  F2FP.SATFINITE.E4M3.F32.PACK_AB_MERGE_C R186, R186, R187, RZ ;  /* 0x000000bbbaba723e */ /* 0x000fe400048070ff */
[----:B------:R-:W-:Y:S02]  /*6a80*/  F2FP.SATFINITE.E4M3.F32.PACK_AB_MERGE_C R188, R189, R188, RZ ;  /* 0x000000bcbdbc723e */ /* 0x000fe400048070ff */
[----:B------:R-:W-:Y:S02]  /*6a90*/  F2FP.SATFINITE.E4M3.F32.PACK_AB_MERGE_C R190, R191, R190, RZ ;  /* 0x000000bebfbe723e */ /* 0x000fe400048070ff */
[----:B------:R-:W-:Y:S02]  /*6aa0*/  F2FP.SATFINITE.E4M3.F32.PACK_AB_MERGE_C R192, R193, R192, RZ ;  /* 0x000000c0c1c0723e */ /* 0x000fe400048070ff */
[----:B------:R-:W-:Y:S02]  /*6ab0*/  F2FP.SATFINITE.E4M3.F32.PACK_AB_MERGE_C R194, R195, R194, RZ ;  /* 0x000000c2c3c2723e */ /* 0x000fe400048070ff */
[----:B------:R-:W-:-:S02]  /*6ac0*/  LOP3.LUT R183, R181, 0x40, RZ, 0x3c, !PT ;  /* 0x00000040b5b77812 */ /* 0x000fc400078e3cff */
[----:B------:R-:W-:Y:S02]  /*6ad0*/  LOP3.LUT R181, R181, 0x60, RZ, 0x3c, !PT ;  /* 0x00000060b5b57812 */ /* 0x000fe400078e3cff */
[----:B------:R-:W-:Y:S02]  /*6ae0*/  F2FP.SATFINITE.E4M3.F32.PACK_AB_MERGE_C R21, R21, R20, R182 ;  /* 0x000000141515723e */ /* 0x000fe400048070b6 */
[----:B------:R-:W-:Y:S02]  /*6af0*/  F2FP.SATFINITE.E4M3.F32.PACK_AB_MERGE_C R20, R178, R179, R180 ;  /* 0x000000b3b214723e */ /* 0x000fe400048070b4 */
[----:B------:R-:W-:Y:S02]  /*6b00*/  F2FP.SATFINITE.E4M3.F32.PACK_AB_MERGE_C R22, R35, R22, R184 ;  /* 0x000000162316723e */ /* 0x000fe400048070b8 */
[----:B------:R-:W-:Y:S02]  /*6b10*/  F2FP.SATFINITE.E4M3.F32.PACK_AB_MERGE_C R23, R23, R34, R186 ;  /* 0x000000221717723e */ /* 0x000fe400048070ba */
[----:B------:R-:W-:-:S02]  /*6b20*/  F2FP.SATFINITE.E4M3.F32.PACK_AB_MERGE_C R25, R25, R32, R190 ;  /* 0x000000201919723e */ /* 0x000fc400048070be */
[----:B------:R-:W-:Y:S02]  /*6b30*/  F2FP.SATFINITE.E4M3.F32.PACK_AB_MERGE_C R24, R24, R33, R188 ;  /* 0x000000211818723e */ /* 0x000fe400048070bc */
[----:B------:R-:W-:Y:S02]  /*6b40*/  F2FP.SATFINITE.E4M3.F32.PACK_AB_MERGE_C R26, R26, R31, R192 ;  /* 0x0000001f1a1a723e */ /* 0x000fe400048070c0 */
[----:B------:R-:W-:Y:S01]  /*6b50*/  F2FP.SATFINITE.E4M3.F32.PACK_AB_MERGE_C R27, R27, R30, R194 ;  /* 0x0000001e1b1b723e */ /* 0x000fe200048070c2 */
[----:B------:R-:W-:Y:S01]  /*6b60*/  ULEA UR18, UR23, UR13, 0x3 ;  /* 0x0000000d17127291 */ /* 0x000fe2000f8e18ff */
[----:B------:R-:W-:-:S03]  /*6b70*/  UMOV UR6, UR7 ;  /* 0x0000000700067c82 */ /* 0x000fc60008000000 */
[----:B------:R-:W-:Y:S01]  /*6b80*/  UIADD3 UR18, UPT, UPT, UR18, 0x9000, URZ ;  /* 0x0000900012127890 */ /* 0x000fe2000fffe0ff */
[----:B---3--:R1:W-:Y:S02]  /*6b90*/  STS.U8 [R37+UR13+0x6400], R196 ;  /* 0x006400c425007988 */ /* 0x0083e4000800000d */
[----:B-1----:R-:W0:Y:S02]  /*6ba0*/  MUFU.EX2 R196, R177 ;  /* 0x000000b100c47308 */ /* 0x002e240000000800 */
[----:B--2---:R1:W-:Y:S04]  /*6bb0*/  STS.U8 [R37+UR13+0x6000], R206 ;  /* 0x006000ce25007988 */ /* 0x0043e8000800000d */
[----:B----4-:R1:W-:Y:S04]  /*6bc0*/  STS.U8 [R37+UR13+0x6800], R208 ;  /* 0x006800d025007988 */ /* 0x0103e8000800000d */
[----:B-----5:R1:W-:Y:S04]  /*6bd0*/  STS.U8 [R37+UR13+0x6c00], R200 ;  /* 0x006c00c825007988 */ /* 0x0203e8000800000d */
[----:B------:R1:W-:Y:S04]  /*6be0*/  STS.U8 [R37+UR13+0x7000], R204 ;  /* 0x007000cc25007988 */ /* 0x0003e8000800000d */
[----:B------:R1:W-:Y:S01]  /*6bf0*/  STS.U8 [R37+UR13+0x7400], R202 ;  /* 0x007400ca25007988 */ /* 0x0003e2000800000d */
[----:B0-----:R-:W-:-:S03]  /*6c00*/  FMUL R4, R196, R4 ;  /* 0x00000004c4047220 */ /* 0x001fc60000400000 */
[----:B------:R1:W-:Y:S01]  /*6c10*/  STS.U8 [R37+UR13+0x7800], R198 ;  /* 0x007800c625007988 */ /* 0x0003e2000800000d */
[----:B------:R-:W-:-:S03]  /*6c20*/  FMUL R5, R196, R5 ;  /* 0x00000005c4057220 */ /* 0x000fc60000400000 */
[----:B------:R1:W-:Y:S01]  /*6c30*/  STS.U8 [R37+UR13+0x7c00], R210 ;  /* 0x007c00d225007988 */ /* 0x0003e2000800000d */
[C---:B------:R-:W-:Y:S01]  /*6c40*/  FMUL R6, R196.reuse, R6 ;  /* 0x00000006c4067220 */ /* 0x040fe20000400000 */
[C---:B------:R-:W-:Y:S02]  /*6c50*/  FMUL R7, R196.reuse, R7 ;  /* 0x00000007c4077220 */ /* 0x040fe40000400000 */
[----:B------:R1:W-:Y:S01]  /*6c60*/  STS.U8 [R38+UR13+0x7d00], R197 ;  /* 0x007d00c526007988 */ /* 0x0003e2000800000d */
[C---:B------:R-:W-:Y:S01]  /*6c70*/  FMUL R8, R196.reuse, R8 ;  /* 0x00000008c4087220 */ /* 0x040fe20000400000 */
[C---:B------:R-:W-:Y:S02]  /*6c80*/  FMUL R9, R196.reuse, R9 ;  /* 0x00000009c4097220 */ /* 0x040fe40000400000 */
[----:B------:R1:W-:Y:S01]  /*6c90*/  STS.U8 [R38+UR13+0x6100], R199 ;  /* 0x006100c726007988 */ /* 0x0003e2000800000d */
[C---:B------:R-:W-:Y:S01]  /*6ca0*/  FMUL R10, R196.reuse, R10 ;  /* 0x0000000ac40a7220 */ /* 0x040fe20000400000 */
[----:B------:R-:W-:-:S02]  /*6cb0*/  FMUL R11, R196, R11 ;  /* 0x0000000bc40b7220 */ /* 0x000fc40000400000 */
        /* <DEDUP_REMOVED lines=11> */
[----:B------:R-:W-:Y:S02]  /*6d70*/  FMUL R19, R196, R19 ;  /* 0x00000013c4137220 */ /* 0x000fe40000400000 */
        /* <DEDUP_REMOVED lines=20> */
[----:B------:R-:W-:Y:S01]  /*6ec0*/  NOP ;  /* 0x0000000000007918 */ /* 0x000fe20000000000 */
[----:B------:R1:W-:Y:S01]  /*6ed0*/  STTM.16dp32bit_t0_t15.x16 tmem[UR15], R4 ;  /* 0x00000004000079ed */ /* 0x0003e20008a0000f */
[----:B------:R1:W-:Y:S01]  /*6ee0*/  STTM.16dp32bit_t16_t31.x16 tmem[UR15+0x10], R4 ;  /* 0x00001004000079ed */ /* 0x0003e20008a2000f */
[----:B------:R-:W0:Y:S02]  /*6ef0*/  FENCE.VIEW.ASYNC.T ;  /* 0x00000000000073c6 */ /* 0x000e240000000200 */
[----:B0-----:R-:W-:Y:S06]  /*6f00*/  BAR.SYNC.DEFER_BLOCKING 0x0 ;  /* 0x0000000000007b1d */ /* 0x001fec0000010000 */
[----:B------:R0:W-:Y:S06]  /*6f10*/  MEMBAR.ALL.CTA ;  /* 0x0000000000007992 */ /* 0x0001ec0000008000 */
[----:B0-----:R-:W0:Y:S02]  /*6f20*/  FENCE.VIEW.ASYNC.S ;  /* 0x00000000000073c6 */ /* 0x001e240000000000 */
[----:B0-----:R-:W-:Y:S06]  /*6f30*/  BAR.SYNC.DEFER_BLOCKING 0x0 ;  /* 0x0000000000007b1d */ /* 0x001fec0000010000 */
[----:B------:R-:W-:Y:S05]  /*6f40*/  BRA.U UP2, `(.L_x_15) ;  /* 0x00000001024c7547 */ /* 0x000fea000b800000 */
[----:B------:R-:W-:Y:S01]  /*6f50*/  UMOV UR25, 0x40004040 ;  /* 0x4000404000197882 */ /* 0x000fe20000000000 */
        /* <DEDUP_REMOVED lines=18> */
.L_x_15:
[----:B------:R-:W-:Y:S01]  /*7080*/  UIADD3 UR23, UPT, UPT, UR23, 0x1, URZ ;  /* 0x0000000117177890 */ /* 0x000fe2000fffe0ff */
[----:B------:R-:W-:Y:S01]  /*7090*/  FFMA R172, R196, R172, R29 ;  /* 0x000000acc4ac7223 */ /* 0x000fe2000000001d */
[----:B------:R-:W-:Y:S01]  /*70a0*/  IMAD.IADD R175, R173, 0x1, R175 ;  /* 0x00000001adaf7824 */ /* 0x000fe200078e02af */
[----:B------:R-:W-:Y:S01]  /*70b0*/  UIADD3 UR37, UPT, UPT, UR22, UR37, URZ ;  /* 0x0000002516257290 */ /* 0x000fe2000fffe0ff */
[----:B------:R-:W-:Y:S01]  /*70c0*/  IMAD.U32 R196, RZ, RZ, UR6 ;  /* 0x00000006ffc47e24 */ /* 0x000fe2000f8e00ff */
[----:B------:R-:W-:Y:S01]  /*70d0*/  UISETP.GT.AND UP3, UPT, UR23, 0x1, UPT ;  /* 0x000000011700788c */ /* 0x000fe2000bf64270 */
[----:B------:R-:W-:Y:S01]  /*70e0*/  IMAD.MOV.U32 R177, RZ, RZ, R28 ;  /* 0x000000ffffb17224 */ /* 0x000fe200078e001c */
[----:B------:R-:W-:Y:S02]  /*70f0*/  UMOV UR8, UR27 ;  /* 0x0000001b00087c82 */ /* 0x000fe40008000000 */
[----:B0-----:R-:W-:Y:S02]  /*7100*/  USEL UR7, URZ, 0x1, !UP3 ;  /* 0x00000001ff077887 */ /* 0x001fe4000d800000 */
[----:B------:R-:W-:-:S02]  /*7110*/  USEL UR23, UR23, URZ, !UP3 ;  /* 0x000000ff17177287 */ /* 0x000fc4000d800000 */
[----:B------:R-:W-:Y:S02]  /*7120*/  UISETP.GE.AND UP3, UPT, UR27, UR19, UPT ;  /* 0x000000131b00728c */ /* 0x000fe4000bf66270 */
[----:B------:R-:W-:-:S07]  /*7130*/  ULOP3.LUT UR7, UR6, UR7, URZ, 0x3c, !UPT ;  /* 0x0000000706077292 */ /* 0x000fce000f8e3cff */
[----:B------:R-:W-:Y:S05]  /*7140*/  BRA.U !UP3, `(.L_x_16) ;  /* 0xffffffd10bf47547 */ /* 0x000fea000b83ffff */
.L_x_11:
[----:B------:R-:W-:Y:S01]  /*7150*/  UISETP.GE.AND UP1, UPT, UR36, 0x1, UPT ;  /* 0x000000012400788c */ /* 0x000fe2000bf26270 */
[----:B------:R-:W-:-:S08]  /*7160*/  FSETP.GT.AND P2, PT, |R172|, 8.50705917302346158658e+37, PT ;  /* 0x7e800000ac00780b */ /* 0x000fd00003f44200 */
[----:B------:R-:W-:Y:S05]  /*7170*/  BRA.U !UP1, `(.L_x_17) ;  /* 0x0000000109107547 */ /* 0x000fea000b800000 */
[----:B------:R-:W-:-:S06]  /*7180*/  USHF.L.U32 UR6, UR6, 0x1f, URZ ;  /* 0x0000001f06067899 */ /* 0x000fcc00080006ff */
[----:B-1-3--:R-:W-:-:S04]  /*7190*/  IMAD.U32 R4, RZ, RZ, UR6 ;  /* 0x00000006ff047e24 */ /* 0x00afc8000f8e00ff */
[----:B------:R-:W1:Y:S02]  /*71a0*/  SYNCS.PHASECHK.TRANS64.TRYWAIT P0, [UR18], R4 ;  /* 0x00000004ff0075a7 */ /* 0x000e640008001112 */
[----:B-1----:R-:W-:Y:S05]  /*71b0*/  @!P0 BRA `(.L_x_18) ;  /* 0x0000001400288947 */ /* 0x002fea0003800000 */
.L_x_17:
[----:B------:R-:W-:Y:S01]  /*71c0*/  BAR.SYNC.DEFER_BLOCKING 0x0 ;  /* 0x0000000000007b1d */ /* 0x000fe20000010000 */
[C---:B------:R-:W-:Y:S01]  /*71d0*/  FSETP.GEU.AND P3, PT, |R172|.reuse, 1.175494350822287508e-38, PT ;  /* 0x00800000ac00780b */ /* 0x040fe20003f6e200 */
[C---:B01----:R-:W-:Y:S01]  /*71e0*/  FMUL R20, R172.reuse, 8388608 ;  /* 0x4b000000ac147820 */ /* 0x043fe20000400000 */
[----:B------:R-:W-:Y:S01]  /*71f0*/  FSETP.GEU.AND P0, PT, R172, 1.175494350822287508e-38, PT ;  /* 0x00800000ac00780b */ /* 0x000fe20003f0e000 */
[C---:B------:R-:W-:Y:S01]  /*7200*/  IMAD.SHL.U32 R21, R36.reuse, 0x20, RZ ;  /* 0x0000002024157824 */ /* 0x040fe200078e00ff */
[--C-:B------:R-:W-:Y:S01]  /*7210*/  SHF.R.S32.HI R23, RZ, 0x5, R36.reuse ;  /* 0x00000005ff177819 */ /* 0x100fe20000011424 */
[----:B------:R-:W-:Y:S01]  /*7220*/  IMAD.SHL.U32 R22, R36, 0x2, RZ ;  /* 0x0000000224167824 */ /* 0x000fe200078e00ff */
[----:B------:R-:W-:Y:S01]  /*7230*/  FSEL R27, R20, R172, !P0 ;  /* 0x000000ac141b7208 */ /* 0x000fe20004000000 */
[----:B------:R-:W-:Y:S01]  /*7240*/  @P2 FMUL R172, R172, 0.25 ;  /* 0x3e800000acac2820 */ /* 0x000fe20000400000 */
[----:B------:R-:W-:Y:S01]  /*7250*/  LOP3.LUT R20, R21, 0x300, RZ, 0xc0, !PT ;  /* 0x0000030015147812 */ /* 0x000fe200078ec0ff */
[----:B------:R-:W0:Y:S01]  /*7260*/  LDCU.64 UR4, c[0x0][0x3e0] ;  /* 0x00007c00ff0477ac */ /* 0x000e220008000a00 */
[----:B------:R-:W-:Y:S01]  /*7270*/  LOP3.LUT R22, R22, 0x80, RZ, 0xc0, !PT ;  /* 0x0000008016167812 */ /* 0x000fe200078ec0ff */
[----:B------:R-:W1:Y:S01]  /*7280*/  LDC.64 R32, c[0x0][0x398] ;  /* 0x0000e600ff207b82 */ /* 0x000e620000000a00 */
[----:B------:R-:W-:Y:S01]  /*7290*/  LOP3.LUT R24, R20, 0x70, R41, 0xf8, !PT ;  /* 0x0000007014187812 */ /* 0x000fe200078ef829 */
[----:B------:R-:W-:Y:S01]  /*72a0*/  @!P3 FMUL R172, R172, 16777216 ;  /* 0x4b800000acacb820 */ /* 0x000fe20000400000 */
[----:B------:R-:W-:Y:S01]  /*72b0*/  SGXT R21, R23, 0x1 ;  /* 0x000000011715781a */ /* 0x000fe20000000200 */
[----:B------:R-:W-:Y:S01]  /*72c0*/  VIADD R23, R22, UR13 ;  /* 0x0000000d16177c36 */ /* 0x000fe20008000000 */
[----:B------:R-:W-:Y:S01]  /*72d0*/  SHF.R.S32.HI R25, RZ, 0x2, R36 ;  /* 0x00000002ff197819 */ /* 0x000fe20000011424 */
[----:B------:R-:W2:Y:S01]  /*72e0*/  MUFU.RCP R20, R172 ;  /* 0x000000ac00147308 */ /* 0x000ea20000001000 */
[----:B------:R-:W-:Y:S01]  /*72f0*/  LOP3.LUT R21, R24, 0x840, R21, 0x78, !PT ;  /* 0x0000084018157812 */ /* 0x000fe200078e7815 */
[----:B------:R-:W-:Y:S01]  /*7300*/  IMAD R2, R2, 0x8, R23 ;  /* 0x0000000802027824 */ /* 0x000fe200078e0217 */
[----:B------:R-:W-:Y:S01]  /*7310*/  SGXT R22, R25, 0x1 ;  /* 0x000000011916781a */ /* 0x000fe20000000200 */
[----:B------:R-:W-:Y:S01]  /*7320*/  IMAD.SHL.U32 R23, R36, 0x8, RZ ;  /* 0x0000000824177824 */ /* 0x000fe200078e00ff */
[----:B------:R-:W-:Y:S01]  /*7330*/  LOP3.LUT R41, R41, 0x30, RZ, 0xc0, !PT ;  /* 0x0000003029297812 */ /* 0x000fe200078ec0ff */
[----:B------:R-:W4:Y:S02]  /*7340*/  @!P1 SYNCS.CCTL.IV [UR13+0x9000] ;  /* 0x00900000ff0099b1 */ /* 0x000f24000800000d */
[----:B----4-:R-:W-:Y:S01]  /*7350*/  BAR.SYNC.DEFER_BLOCKING 0x0 ;  /* 0x0000000000007b1d */ /* 0x010fe20000010000 */
[----:B------:R-:W-:Y:S01]  /*7360*/  IMAD.IADD R21, R21, 0x1, R2 ;  /* 0x0000000115157824 */ /* 0x000fe200078e0202 */
[----:B------:R-:W-:Y:S01]  /*7370*/  LOP3.LUT R22, R22, 0x840, RZ, 0xc0, !PT ;  /* 0x0000084016167812 */ /* 0x000fe200078ec0ff */
[----:B------:R-:W-:Y:S01]  /*7380*/  VIADD R41, R41, UR13 ;  /* 0x0000000d29297c36 */ /* 0x000fe20008000000 */
[----:B0-----:R-:W-:-:S02]  /*7390*/  UIMAD UR4, UR12, UR4, URZ ;  /* 0x000000040c0472a4 */ /* 0x001fc4000f8e02ff */
[----:B------:R-:W-:Y:S02]  /*73a0*/  LOP3.LUT R23, R22, 0x40, R23, 0x78, !PT ;  /* 0x0000004016177812 */ /* 0x000fe400078e7817 */
[----:B------:R-:W0:Y:S01]  /*73b0*/  LDC R24, c[0x0][0x3e8] ;  /* 0x0000fa00ff187b82 */ /* 0x000e220000000800 */
[----:B---3--:R-:W-:Y:S01]  /*73c0*/  LDTM.16dp32bit_t0_t15.x16 R4, tmem[UR15] ;  /* 0x0000000f000479ee */ /* 0x008fe20008a00000 */
[----:B------:R-:W3:Y:S01]  /*73d0*/  LDTM.16dp32bit_t16_t31.x16 R4, tmem[UR15+0x10] ;  /* 0x0000100f000479ee */ /* 0x000ee20008a20000 */
[----:B------:R-:W4:Y:S01]  /*73e0*/  @!P1 SYNCS.CCTL.IV [UR13+0x9008] ;  /* 0x00900800ff0099b1 */ /* 0x000f22000800000d */
[----:B------:R-:W-:Y:S01]  /*73f0*/  NOP ;  /* 0x0000000000007918 */ /* 0x000fe20000000000 */
[----:B------:R-:W-:Y:S01]  /*7400*/  FSETP.NEU.AND P1, PT, R27, RZ, PT ;  /* 0x000000ff1b00720b */ /* 0x000fe20003f2d000 */
[----:B---3--:R-:W-:Y:S01]  /*7410*/  @P2 FMUL R4, R4, 0.25 ;  /* 0x3e80000004042820 */ /* 0x008fe20000400000 */
[----:B------:R-:W-:Y:S01]  /*7420*/  @P2 FMUL R5, R5, 0.25 ;  /* 0x3e80000005052820 */ /* 0x000fe20000400000 */
[----:B------:R-:W-:Y:S01]  /*7430*/  @P2 FMUL R8, R8, 0.25 ;  /* 0x3e80000008082820 */ /* 0x000fe20000400000 */
[----:B------:R-:W-:Y:S01]  /*7440*/  @P2 FMUL R9, R9, 0.25 ;  /* 0x3e80000009092820 */ /* 0x000fe20000400000 */
[----:B------:R-:W-:Y:S01]  /*7450*/  @P2 FMUL R12, R12, 0.25 ;  /* 0x3e8000000c0c2820 */ /* 0x000fe20000400000 */
[----:B------:R-:W-:Y:S01]  /*7460*/  @P2 FMUL R13, R13, 0.25 ;  /* 0x3e8000000d0d2820 */ /* 0x000fe20000400000 */
[----:B------:R-:W-:Y:S01]  /*7470*/  @!P3 FMUL R4, R4, 16777216 ;  /* 0x4b8000000404b820 */ /* 0x000fe20000400000 */
[----:B------:R-:W-:Y:S01]  /*7480*/  @!P3 FMUL R5, R5, 16777216 ;  /* 0x4b8000000505b820 */ /* 0x000fe20000400000 */
[----:B------:R-:W-:Y:S01]  /*7490*/  @!P3 FMUL R8, R8, 16777216 ;  /* 0x4b8000000808b820 */ /* 0x000fe20000400000 */
[----:B------:R-:W-:Y:S01]  /*74a0*/  @!P3 FMUL R9, R9, 16777216 ;  /* 0x4b8000000909b820 */ /* 0x000fe20000400000 */
[----:B------:R-:W-:Y:S01]  /*74b0*/  @!P3 FMUL R12, R12, 16777216 ;  /* 0x4b8000000c0cb820 */ /* 0x000fe20000400000 */
[----:B------:R-:W-:Y:S01]  /*74c0*/  @!P3 FMUL R13, R13, 16777216 ;  /* 0x4b8000000d0db820 */ /* 0x000fe20000400000 */
[C---:B--2---:R-:W-:Y:S01]  /*74d0*/  FMUL R4, R20.reuse, R4 ;  /* 0x0000000414047220 */ /* 0x044fe20000400000 */
[C---:B------:R-:W-:Y:S01]  /*74e0*/  FMUL R5, R20.reuse, R5 ;  /* 0x0000000514057220 */ /* 0x040fe20000400000 */
[C---:B------:R-:W-:Y:S01]  /*74f0*/  FMUL R8, R20.reuse, R8 ;  /* 0x0000000814087220 */ /* 0x040fe20000400000 */
[C---:B------:R-:W-:Y:S01]  /*7500*/  FMUL R9, R20.reuse, R9 ;  /* 0x0000000914097220 */ /* 0x040fe20000400000 */
[C---:B------:R-:W-:Y:S01]  /*7510*/  FMUL R12, R20.reuse, R12 ;  /* 0x0000000c140c7220 */ /* 0x040fe20000400000 */
[----:B------:R-:W-:Y:S01]  /*7520*/  FMUL R13, R20, R13 ;  /* 0x0000000d140d7220 */ /* 0x000fe20000400000 */
[----:B------:R-:W-:Y:S01]  /*7530*/  @P2 FMUL R6, R6, 0.25 ;  /* 0x3e80000006062820 */ /* 0x000fe20000400000 */
[----:B------:R-:W-:Y:S01]  /*7540*/  @P2 FMUL R7, R7, 0.25 ;  /* 0x3e80000007072820 */ /* 0x000fe20000400000 */
[----:B------:R-:W-:Y:S01]  /*7550*/  @P2 FMUL R10, R10, 0.25 ;  /* 0x3e8000000a0a2820 */ /* 0x000fe20000400000 */
[----:B------:R-:W-:Y:S01]  /*7560*/  @P2 FMUL R11, R11, 0.25 ;  /* 0x3e8000000b0b2820 */ /* 0x000fe20000400000 */
[----:B------:R-:W-:Y:S01]  /*7570*/  @P2 FMUL R14, R14, 0.25 ;  /* 0x3e8000000e0e2820 */ /* 0x000fe20000400000 */
[----:B------:R-:W-:Y:S01]  /*7580*/  @P2 FMUL R15, R15, 0.25 ;  /* 0x3e8000000f0f2820 */ /* 0x000fe20000400000 */
[----:B------:R-:W-:Y:S01]  /*7590*/  @P2 FMUL R16, R16, 0.25 ;  /* 0x3e80000010102820 */ /* 0x000fe20000400000 */
[----:B------:R-:W-:Y:S01]  /*75a0*/  @P2 FMUL R17, R17, 0.25 ;  /* 0x3e80000011112820 */ /* 0x000fe20000400000 */
[----:B------:R-:W-:Y:S01]  /*75b0*/  F2FP.SATFINITE.E4M3.F32.PACK_AB_MERGE_C R4, R5, R4, RZ ;  /* 0x000000040504723e */ /* 0x000fe200048070ff */
[----:B------:R-:W-:Y:S01]  /*75c0*/  @!P3 FMUL R6, R6, 16777216 ;  /* 0x4b8000000606b820 */ /* 0x000fe20000400000 */
[----:B------:R-:W-:Y:S01]  /*75d0*/  F2FP.SATFINITE.E4M3.F32.PACK_AB_MERGE_C R8, R9, R8, RZ ;  /* 0x000000080908723e */ /* 0x000fe200048070ff */
[----:B------:R-:W-:Y:S01]  /*75e0*/  @!P3 FMUL R7, R7, 16777216 ;  /* 0x4b8000000707b820 */ /* 0x000fe20000400000 */
[----:B------:R-:W-:Y:S01]  /*75f0*/  F2FP.SATFINITE.E4M3.F32.PACK_AB_MERGE_C R12, R13, R12, RZ ;  /* 0x0000000c0d0c723e */ /* 0x000fe200048070ff */
[----:B------:R-:W-:Y:S01]  /*7600*/  @!P3 FMUL R10, R10, 16777216 ;  /* 0x4b8000000a0ab820 */ /* 0x000fe20000400000 */
[----:B------:R-:W-:Y:S01]  /*7610*/  @!P3 FMUL R11, R11, 16777216 ;  /* 0x4b8000000b0bb820 */ /* 0x000fe20000400000 */
[----:B------:R-:W-:Y:S01]  /*7620*/  @!P3 FMUL R14, R14, 16777216 ;  /* 0x4b8000000e0eb820 */ /* 0x000fe20000400000 */
[----:B------:R-:W-:Y:S01]  /*7630*/  @!P3 FMUL R15, R15, 16777216 ;  /* 0x4b8000000f0fb820 */ /* 0x000fe20000400000 */
[----:B------:R-:W-:Y:S01]  /*7640*/  @!P3 FMUL R16, R16, 16777216 ;  /* 0x4b8000001010b820 */ /* 0x000fe20000400000 */
[----:B------:R-:W-:Y:S01]  /*7650*/  @!P3 FMUL R17, R17, 16777216 ;  /* 0x4b8000001111b820 */ /* 0x000fe20000400000 */
[C---:B------:R-:W-:Y:S01]  /*7660*/  FMUL R6, R20.reuse, R6 ;  /* 0x0000000614067220 */ /* 0x040fe20000400000 */
[C---:B------:R-:W-:Y:S01]  /*7670*/  FMUL R7, R20.reuse, R7 ;  /* 0x0000000714077220 */ /* 0x040fe20000400000 */
[C---:B------:R-:W-:Y:S01]  /*7680*/  FMUL R10, R20.reuse, R10 ;  /* 0x0000000a140a7220 */ /* 0x040fe20000400000 */
[C---:B------:R-:W-:Y:S01]  /*7690*/  FMUL R11, R20.reuse, R11 ;  /* 0x0000000b140b7220 */ /* 0x040fe20000400000 */
[C---:B------:R-:W-:Y:S01]  /*76a0*/  FMUL R14, R20.reuse, R14 ;  /* 0x0000000e140e7220 */ /* 0x040fe20000400000 */
[----:B------:R-:W-:Y:S01]  /*76b0*/  FMUL R15, R20, R15 ;  /* 0x0000000f140f7220 */ /* 0x000fe20000400000 */
[----:B------:R-:W-:Y:S01]  /*76c0*/  LOP3.LUT R4, R4, 0xffff, RZ, 0xc0, !PT ;  /* 0x0000ffff04047812 */ /* 0x000fe200078ec0ff */
[----:B------:R-:W-:Y:S01]  /*76d0*/  FMUL R16, R20, R16 ;  /* 0x0000001014107220 */ /* 0x000fe20000400000 */
[----:B------:R-:W-:Y:S01]  /*76e0*/  LOP3.LUT R25, R12, 0xffff, RZ, 0xc0, !PT ;  /* 0x0000ffff0c197812 */ /* 0x000fe200078ec0ff */
[----:B------:R-:W-:Y:S01]  /*76f0*/  FMUL R17, R20, R17 ;  /* 0x0000001114117220 */ /* 0x000fe20000400000 */
[----:B------:R-:W-:Y:S01]  /*7700*/  LOP3.LUT R13, R8, 0xffff, RZ, 0xc0, !PT ;  /* 0x0000ffff080d7812 */ /* 0x000fe200078ec0ff */
[----:B------:R-:W-:Y:S01]  /*7710*/  @P2 FMUL R18, R18, 0.25 ;  /* 0x3e80000012122820 */ /* 0x000fe20000400000 */
[----:B------:R-:W-:Y:S01]  /*7720*/  PRMT R5, R25, 0x3340, R0 ;  /* 0x0000334019057816 */ /* 0x000fe20000000000 */
[----:B------:R-:W-:Y:S01]  /*7730*/  @P2 FMUL R19, R19, 0.25 ;  /* 0x3e80000013132820 */ /* 0x000fe20000400000 */
[----:B------:R-:W-:Y:S01]  /*7740*/  PRMT R2, R4, 0x3340, R13 ;  /* 0x0000334004027816 */ /* 0x000fe2000000000d */
[----:B------:R-:W-:Y:S01]  /*7750*/  @!P3 FMUL R18, R18, 16777216 ;  /* 0x4b8000001212b820 */ /* 0x000fe20000400000 */
[----:B------:R-:W-:Y:S01]  /*7760*/  F2FP.SATFINITE.E4M3.F32.PACK_AB_MERGE_C R6, R7, R6, RZ ;  /* 0x000000060706723e */ /* 0x000fe200048070ff */
[----:B------:R-:W-:Y:S01]  /*7770*/  @!P3 FMUL R19, R19, 16777216 ;  /* 0x4b8000001313b820 */ /* 0x000fe20000400000 */
[----:B------:R-:W-:Y:S01]  /*7780*/  F2FP.SATFINITE.E4M3.F32.PACK_AB_MERGE_C R10, R11, R10, RZ ;  /* 0x0000000a0b0a723e */ /* 0x000fe200048070ff */
[C---:B------:R-:W-:Y:S01]  /*7790*/  FMUL R18, R20.reuse, R18 ;  /* 0x0000001214127220 */ /* 0x040fe20000400000 */
[----:B------:R-:W-:Y:S01]  /*77a0*/  F2FP.SATFINITE.E4M3.F32.PACK_AB_MERGE_C R14, R15, R14, RZ ;  /* 0x0000000e0f0e723e */ /* 0x000fe200048070ff */
[----:B------:R-:W-:Y:S01]  /*77b0*/  FMUL R19, R20, R19 ;  /* 0x0000001314137220 */ /* 0x000fe20000400000 */
[----:B------:R-:W-:-:S02]  /*77c0*/  F2FP.SATFINITE.E4M3.F32.PACK_AB_MERGE_C R16, R17, R16, RZ ;  /* 0x000000101110723e */ /* 0x000fc400048070ff */
[----:B------:R-:W-:Y:S02]  /*77d0*/  PRMT R9, R2, 0x5410, R5 ;  /* 0x0000541002097816 */ /* 0x000fe40000000005 */
[----:B------:R-:W-:Y:S02]  /*77e0*/  LOP3.LUT R12, R6, 0xffff, RZ, 0xc0, !PT ;  /* 0x0000ffff060c7812 */ /* 0x000fe400078ec0ff */
[----:B------:R-:W-:Y:S02]  /*77f0*/  LOP3.LUT R15, R10, 0xffff, RZ, 0xc0, !PT ;  /* 0x0000ffff0a0f7812 */ /* 0x000fe400078ec0ff */
[----:B------:R-:W-:Y:S02]  /*7800*/  LOP3.LUT R17, R14, 0xffff, RZ, 0xc0, !PT ;  /* 0x0000ffff0e117812 */ /* 0x000fe400078ec0ff */
[----:B------:R-:W-:Y:S02]  /*7810*/  SHF.R.U32.HI R2, RZ, 0x8, R4 ;  /* 0x00000008ff027819 */ /* 0x000fe40000011604 */
[----:B------:R-:W-:-:S02]  /*7820*/  SHF.R.U32.HI R4, RZ, 0x8, R13 ;  /* 0x00000008ff047819 */ /* 0x000fc4000001160d */
[----:B------:R-:W-:Y:S02]  /*7830*/  SHF.R.U32.HI R5, RZ, 0x8, R25 ;  /* 0x00000008ff057819 */ /* 0x000fe40000011619 */
[----:B------:R-:W-:Y:S02]  /*7840*/  PRMT R11, R17, 0x3340, R0 ;  /* 0x00003340110b7816 */ /* 0x000fe40000000000 */
[----:B------:R-:W-:Y:S02]  /*7850*/  PRMT R6, R12, 0x3340, R15 ;  /* 0x000033400c067816 */ /* 0x000fe4000000000f */
[----:B------:R-:W-:Y:S01]  /*7860*/  LOP3.LUT R7, R2, 0xffff, RZ, 0xc0, !PT ;  /* 0x0000ffff02077812 */ /* 0x000fe200078ec0ff */
[----:B------:R-:W-:Y:S01]  /*7870*/  VIADD R2, R27, 0xc0cafb0d ;  /* 0xc0cafb0d1b027836 */ /* 0x000fe20000000000 */
[----:B------:R-:W-:Y:S02]  /*7880*/  LOP3.LUT R4, R4, 0xffff, RZ, 0xc0, !PT ;  /* 0x0000ffff04047812 */ /* 0x000fe400078ec0ff */
[----:B------:R-:W-:-:S02]  /*7890*/  LOP3.LUT R5, R5, 0xffff, RZ, 0xc0, !PT ;  /* 0x0000ffff05057812 */ /* 0x000fc400078ec0ff */
[----:B------:R-:W-:Y:S02]  /*78a0*/  PRMT R13, R6, 0x5410, R11 ;  /* 0x00005410060d7816 */ /* 0x000fe4000000000b */
[----:B------:R-:W-:Y:S02]  /*78b0*/  PRMT R8, R7, 0x3340, R4 ;  /* 0x0000334007087816 */ /* 0x000fe40000000004 */
[----:B------:R-:W-:Y:S02]  /*78c0*/  PRMT R11, R5, 0x3340, R0 ;  /* 0x00003340050b7816 */ /* 0x000fe40000000000 */
[----:B------:R-:W-:Y:S02]  /*78d0*/  SHF.R.U32.HI R5, RZ, 0x8, R12 ;  /* 0x00000008ff057819 */ /* 0x000fe4000001160c */
[----:B------:R-:W-:Y:S01]  /*78e0*/  SHF.R.U32.HI R6, RZ, 0x8, R15 ;  /* 0x00000008ff067819 */ /* 0x000fe2000001160f */
[----:B------:R-:W-:Y:S01]  /*78f0*/  IMAD.MOV.U32 R15, RZ, RZ, 0x3dc6b27f ;  /* 0x3dc6b27fff0f7424 */ /* 0x000fe200078e00ff */
[----:B------:R-:W-:-:S02]  /*7900*/  SHF.R.U32.HI R7, RZ, 0x8, R17 ;  /* 0x00000008ff077819 */ /* 0x000fc40000011611 */
[----:B------:R-:W-:Y:S02]  /*7910*/  LOP3.LUT R5, R5, 0xffff, RZ, 0xc0, !PT ;  /* 0x0000ffff05057812 */ /* 0x000fe400078ec0ff */
[----:B------:R-:W-:Y:S02]  /*7920*/  LOP3.LUT R6, R6, 0xffff, RZ, 0xc0, !PT ;  /* 0x0000ffff06067812 */ /* 0x000fe400078ec0ff */
[----:B------:R-:W-:Y:S02]  /*7930*/  LOP3.LUT R7, R7, 0xffff, RZ, 0xc0, !PT ;  /* 0x0000ffff07077812 */ /* 0x000fe400078ec0ff */
[----:B------:R-:W-:Y:S02]  /*7940*/  F2FP.SATFINITE.E4M3.F32.PACK_AB_MERGE_C R18, R19, R18, RZ ;  /* 0x000000121312723e */ /* 0x000fe400048070ff */
[----:B------:R-:W-:Y:S02]  /*7950*/  PRMT R6, R5, 0x3340, R6 ;  /* 0x0000334005067816 */ /* 0x000fe40000000006 */
[----:B------:R-:W-:Y:S01]  /*7960*/  PRMT R7, R7, 0x3340, R0 ;  /* 0x0000334007077816 */ /* 0x000fe20000000000 */
[----:B------:R-:W-:Y:S01]  /*7970*/  IMAD R0, R0, 0x40, R41 ;  /* 0x0000004000007824 */ /* 0x000fe200078e0229 */
[----:B------:R-:W-:-:S02]  /*7980*/  LOP3.LUT R2, R2, 0xff800000, RZ, 0xc0, !PT ;  /* 0xff80000002027812 */ /* 0x000fc400078ec0ff */
[----:B------:R-:W-:Y:S02]  /*7990*/  LOP3.LUT R16, R16, 0xffff, RZ, 0xc0, !PT ;  /* 0x0000ffff10107812 */ /* 0x000fe400078ec0ff */
[----:B------:R-:W-:Y:S01]  /*79a0*/  PRMT R11, R8, 0x5410, R11 ;  /* 0x00005410080b7816 */ /* 0x000fe2000000000b */
[----:B------:R-:W-:Y:S01]  /*79b0*/  IMAD.IADD R4, R27, 0x1, -R2 ;  /* 0x000000011b047824 */ /* 0x000fe200078e0a02 */
[----:B------:R-:W-:Y:S01]  /*79c0*/  PRMT R7, R6, 0x5410, R7 ;  /* 0x0000541006077816 */ /* 0x000fe20000000007 */
[----:B------:R-:W-:Y:S01]  /*79d0*/  IMAD.SHL.U32 R6, R36, 0x4, RZ ;  /* 0x0000000424067824 */ /* 0x000fe200078e00ff */
[----:B------:R-:W-:Y:S01]  /*79e0*/  LOP3.LUT R18, R18, 0xffff, RZ, 0xc0, !PT ;  /* 0x0000ffff12127812 */ /* 0x000fe200078ec0ff */
[----:B------:R-:W-:Y:S01]  /*79f0*/  FADD R4, R4, -1 ;  /* 0xbf80000004047421 */ /* 0x000fe20000000000 */
[--C-:B------:R-:W-:Y:S02]  /*7a00*/  PRMT R8, R9, 0x4210, R16.reuse ;  /* 0x0000421009087816 */ /* 0x100fe40000000010 */
[----:B------:R-:W-:Y:S01]  /*7a10*/  PRMT R9, R11, 0x5210, R16 ;  /* 0x000052100b097816 */ /* 0x000fe20000000010 */
[----:B------:R-:W-:Y:S01]  /*7a20*/  FFMA.FTZ R5, R4, R15, -0.16845393180847167969 ;  /* 0xbe2c7f3004057423 */ /* 0x000fe2000001000f */
[----:B------:R-:W-:-:S02]  /*7a30*/  PRMT R10, R13, 0x4210, R18 ;  /* 0x000042100d0a7816 */ /* 0x000fc40000000012 */
[----:B------:R-:W-:Y:S01]  /*7a40*/  PRMT R11, R7, 0x5210, R18 ;  /* 0x00005210070b7816 */ /* 0x000fe20000000012 */
[----:B------:R-:W-:Y:S01]  /*7a50*/  FFMA.FTZ R5, R4, R5, 0.1716887056827545166 ;  /* 0x3e2fcf2a04057423 */ /* 0x000fe20000010005 */
[----:B------:R-:W-:-:S03]  /*7a60*/  LOP3.LUT R6, R6, 0x380, RZ, 0xc0, !PT ;  /* 0x0000038006067812 */ /* 0x000fc600078ec0ff */
[----:B----4-:R2:W-:Y:S01]  /*7a70*/  STSM.16.M88.4 [R21], R8 ;  /* 0x0000000815007844 */ /* 0x0105e20000000200 */
[C---:B------:R-:W-:Y:S01]  /*7a80*/  FFMA.FTZ R5, R4.reuse, R5, -0.17900948226451873779 ;  /* 0xbe374e4304057423 */ /* 0x040fe20000010005 */
[----:B------:R-:W-:Y:S01]  /*7a90*/  IADD3 R6, PT, PT, R23, R0, R6 ;  /* 0x0000000017067210 */ /* 0x000fe20007ffe006 */
[----:B------:R-:W-:Y:S02]  /*7aa0*/  BAR.SYNC.DEFER_BLOCKING 0x0 ;  /* 0x0000000000007b1d */ /* 0x000fe40000010000 */
[----:B------:R-:W-:Y:S01]  /*7ab0*/  FFMA.FTZ R5, R4, R5, 0.20512372255325317383 ;  /* 0x3e520bf404057423 */ /* 0x000fe20000010005 */
[----:B------:R-:W-:-:S03]  /*7ac0*/  SHF.R.U32.HI R0, RZ, 0x2, R36 ;  /* 0x00000002ff007819 */ /* 0x000fc60000011624 */
[----:B------:R-:W-:Y:S01]  /*7ad0*/  FFMA.FTZ R5, R4, R5, -0.24046532809734344482 ;  /* 0xbe763c8b04057423 */ /* 0x000fe20000010005 */
[----:B------:R-:W-:Y:S02]  /*7ae0*/  LOP3.LUT R7, R0, 0x38, RZ, 0xc0, !PT ;  /* 0x0000003800077812 */ /* 0x000fe400078ec0ff */
[----:B------:R-:W-:Y:S01]  /*7af0*/  FSEL R0, RZ, -23, P0 ;  /* 0xc1b80000ff007808 */ /* 0x000fe20000000000 */
[C---:B------:R-:W-:Y:S01]  /*7b00*/  FFMA.FTZ R5, R4.reuse, R5, 0.28857114911079406738 ;  /* 0x3e93bf9904057423 */ /* 0x040fe20000010005 */
[----:B------:R-:W-:Y:S02]  /*7b10*/  LOP3.LUT R38, R7, 0x1f, R36, 0xf8, !PT ;  /* 0x0000001f07267812 */ /* 0x000fe400078ef824 */
[----:B------:R-:W-:Y:S01]  /*7b20*/  ISETP.GE.U32.AND P0, PT, R27, 0x7f800000, PT ;  /* 0x7f8000001b00780c */ /* 0x000fe20003f06070 */
[----:B------:R-:W-:Y:S01]  /*7b30*/  FFMA.FTZ R5, R4, R5, -0.36067417263984680176 ;  /* 0xbeb8aa4904057423 */ /* 0x000fe20000010005 */
[C---:B--2---:R-:W-:Y:S02]  /*7b40*/  LEA.HI R9, R36.reuse, 0xc, RZ, 0x1a ;  /* 0x0000000c24097811 */ /* 0x044fe400078fd0ff */
[----:B------:R-:W-:Y:S01]  /*7b50*/  LEA.HI R11, R36, 0x2c, RZ, 0x1a ;  /* 0x0000002c240b7811 */ /* 0x000fe200078fd0ff */
[----:B------:R-:W-:-:S04]  /*7b60*/  FFMA.FTZ R5, R4, R5, 0.48089820146560668945 ;  /* 0x3ef6384a04057423 */ /* 0x000fc80000010005 */
[C---:B------:R-:W-:Y:S01]  /*7b70*/  FFMA.FTZ R5, R4.reuse, R5, -0.72134751081466674805 ;  /* 0xbf38aa3b04057423 */ /* 0x040fe20000010005 */
[----:B------:R0:W2:Y:S03]  /*7b80*/  LDSM.16.M88.4 R12, [R6] ;  /* 0x00000000060c783b */ /* 0x0000a60000000200 */
[----:B------:R-:W-:Y:S01]  /*7b90*/  FMUL R7, R4, R5 ;  /* 0x0000000504077220 */ /* 0x000fe20000400000 */
[----:B------:R-:W-:Y:S01]  /*7ba0*/  I2FP.F32.S32 R5, R2 ;  /* 0x0000000200057245 */ /* 0x000fe20000201400 */
[----:B------:R-:W-:Y:S02]  /*7bb0*/  IMAD.SHL.U32 R2, R38, 0x8, RZ ;  /* 0x0000000826027824 */ /* 0x000fe400078e00ff */
[----:B------:R-:W-:Y:S01]  /*7bc0*/  FMUL R7, R4, R7 ;  /* 0x0000000704077220 */ /* 0x000fe20000400000 */
[----:B------:R-:W-:Y:S02]  /*7bd0*/  IMAD.SHL.U32 R38, R38, 0x10, RZ ;  /* 0x0000001026267824 */ /* 0x000fe400078e00ff */
[----:B------:R-:W-:Y:S01]  /*7be0*/  FFMA.FTZ R0, R5, 1.1920928955078125e-07, R0 ;  /* 0x3400000005007823 */ /* 0x000fe20000010000 */
[----:B------:R-:W-:Y:S01]  /*7bf0*/  LOP3.LUT R2, R2, 0xc0, RZ, 0xc0, !PT ;  /* 0x000000c002027812 */ /* 0x000fe200078ec0ff */
[----:B------:R-:W-:Y:S01]  /*7c00*/  FFMA.FTZ R7, R4, 1.4426950216293334961, R7 ;  /* 0x3fb8aa3b04077823 */ /* 0x000fe20000010007 */
[----:B------:R-:W-:Y:S01]  /*7c10*/  IMAD R5, R3, UR5, RZ ;  /* 0x0000000503057c24 */ /* 0x000fe2000f8e02ff */
[----:B------:R-:W-:Y:S01]  /*7c20*/  USHF.R.S32.HI UR5, URZ, 0x1f, UR4 ;  /* 0x0000001fff057899 */ /* 0x000fe20008011404 */
[----:B0-----:R-:W-:-:S02]  /*7c30*/  IMAD R6, R9, R24, RZ ;  /* 0x0000001809067224 */ /* 0x001fc400078e02ff */
[----:B------:R-:W-:Y:S01]  /*7c40*/  FADD R0, R0, R7 ;  /* 0x0000000700007221 */ /* 0x000fe20000000000 */
[----:B------:R-:W-:Y:S01]  /*7c50*/  SHF.R.U32.HI R7, RZ, 0x6, R36 ;  /* 0x00000006ff077819 */ /* 0x000fe20000011624 */
[----:B------:R-:W-:Y:S01]  /*7c60*/  IMAD.IADD R69, R41, 0x1, R2 ;  /* 0x0000000129457824 */ /* 0x000fe200078e0202 */
[----:B------:R-:W-:Y:S01]  /*7c70*/  SHF.R.S32.HI R4, RZ, 0x1f, R5 ;  /* 0x0000001fff047819 */ /* 0x000fe20000011405 */
[----:B------:R-:W-:Y:S01]  /*7c80*/  @P0 IMAD.MOV.U32 R2, RZ, RZ, 0x7f800000 ;  /* 0x7f800000ff020424 */ /* 0x000fe200078e00ff */
[----:B------:R-:W-:Y:S02]  /*7c90*/  SGXT.U32 R7, R7, 0x2 ;  /* 0x000000020707781a */ /* 0x000fe40000000000 */
[----:B------:R-:W-:Y:S01]  /*7ca0*/  LOP3.LUT R38, R38, 0xf0, RZ, 0xc0, !PT ;  /* 0x000000f026267812 */ /* 0x000fe200078ec0ff */
[----:B------:R-:W-:Y:S01]  /*7cb0*/  @P0 FFMA.FTZ R0, R27, R2, +INF ;  /* 0x7f8000001b000423 */ /* 0x000fe20000010002 */
[----:B-1----:R-:W-:Y:S01]  /*7cc0*/  IADD3 R32, P0, P2, R5, UR4, R32 ;  /* 0x0000000405207c10 */ /* 0x002fe2000fa1e020 */
[----:B------:R-:W-:Y:S01]  /*7cd0*/  IMAD R2, R7, R24, RZ ;  /* 0x0000001807027224 */ /* 0x000fe200078e02ff */
[----:B------:R-:W0:Y:S02]  /*7ce0*/  LDCU UR4, c[0x0][0x3ec] ;  /* 0x00007d80ff0477ac */ /* 0x000e240008000800 */
[----:B------:R-:W-:Y:S01]  /*7cf0*/  FSEL R5, R0, -INF , P1 ;  /* 0xff80000000057808 */ /* 0x000fe20000800000 */
[----:B------:R-:W-:Y:S01]  /*7d00*/  IMAD R7, R24, 0x4, R2 ;  /* 0x0000000418077824 */ /* 0x000fe200078e0202 */
[----:B------:R-:W-:-:S02]  /*7d10*/  IADD3.X R40, PT, PT, R4, UR5, R33, P0, P2 ;  /* 0x0000000504287c10 */ /* 0x000fc400087e4421 */
[-C--:B------:R-:W-:Y:S01]  /*7d20*/  IADD3 R4, P0, PT, R2, R32.reuse, RZ ;  /* 0x0000002002047210 */ /* 0x080fe20007f1e0ff */
[----:B------:R-:W-:Y:S02]  /*7d30*/  IMAD R9, R24, 0x4, R7 ;  /* 0x0000000418097824 */ /* 0x000fe400078e0207 */
[----:B------:R-:W-:Y:S01]  /*7d40*/  FFMA R0, R5, 0.69314718246459960938, R28 ;  /* 0x3f31721805007823 */ /* 0x000fe2000000001c */
[----:B------:R-:W-:Y:S02]  /*7d50*/  LEA.HI R5, R36, 0x1c, RZ, 0x1a ;  /* 0x0000001c24057811 */ /* 0x000fe400078fd0ff */
[----:B------:R-:W-:-:S03]  /*7d60*/  IADD3 R10, P1, PT, R6, R32, RZ ;  /* 0x00000020060a7210 */ /* 0x000fc60007f3e0ff */
[----:B------:R-:W-:Y:S01]  /*7d70*/  IMAD R8, R5, R24, RZ ;  /* 0x0000001805087224 */ /* 0x000fe200078e02ff */
[----:B------:R-:W-:Y:S02]  /*7d80*/  LEA.HI.X.SX32 R5, R2, R40, 0x1, P0 ;  /* 0x0000002802057211 */ /* 0x000fe400000f0eff */
[C---:B--2---:R-:W-:Y:S01]  /*7d90*/  PRMT R45, R13.reuse, 0x7770, RZ ;  /* 0x000077700d2d7816 */ /* 0x044fe200000000ff */
[----:B0-----:R-:W-:Y:S01]  /*7da0*/  UIMAD UR4, UR12, UR4, URZ ;  /* 0x000000040c0472a4 */ /* 0x001fe2000f8e02ff */
[C---:B------:R-:W-:Y:S02]  /*7db0*/  PRMT R47, R13.reuse, 0x7771, RZ ;  /* 0x000077710d2f7816 */ /* 0x040fe400000000ff */
[C---:B------:R-:W-:Y:S01]  /*7dc0*/  PRMT R49, R13.reuse, 0x7772, RZ ;  /* 0x000077720d317816 */ /* 0x040fe200000000ff */
[----:B------:R-:W-:Y:S01]  /*7dd0*/  USHF.L.U32 UR6, UR4, 0x2, URZ ;  /* 0x0000000204067899 */ /* 0x000fe200080006ff */
[----:B------:R-:W-:Y:S01]  /*7de0*/  PRMT R51, R13, 0x7773, RZ ;  /* 0x000077730d337816 */ /* 0x000fe200000000ff */
[----:B------:R-:W-:Y:S01]  /*7df0*/  UIMAD.WIDE UR4, UR4, 0x4, URZ ;  /* 0x00000004040478a5 */ /* 0x000fe2000f8e02ff */
[----:B------:R-:W-:-:S02]  /*7e00*/  LEA.HI R13, R36, 0x3c, RZ, 0x1a ;  /* 0x0000003c240d7811 */ /* 0x000fc400078fd0ff */
[C---:B------:R-:W-:Y:S02]  /*7e10*/  PRMT R53, R14.reuse, 0x7770, RZ ;  /* 0x000077700e357816 */ /* 0x040fe400000000ff */
[C---:B------:R-:W-:Y:S02]  /*7e20*/  PRMT R55, R14.reuse, 0x7771, RZ ;  /* 0x000077710e377816 */ /* 0x040fe400000000ff */
[C---:B------:R-:W-:Y:S02]  /*7e30*/  PRMT R57, R14.reuse, 0x7772, RZ ;  /* 0x000077720e397816 */ /* 0x040fe400000000ff */
[----:B------:R-:W-:Y:S01]  /*7e40*/  PRMT R59, R14, 0x7773, RZ ;  /* 0x000077730e3b7816 */ /* 0x000fe200000000ff */
[----:B------:R-:W-:Y:S01]  /*7e50*/  IMAD R14, R13, R24, RZ ;  /* 0x000000180d0e7224 */ /* 0x000fe200078e02ff */
[C---:B------:R-:W-:Y:S01]  /*7e60*/  PRMT R61, R15.reuse, 0x7770, RZ ;  /* 0x000077700f3d7816 */ /* 0x040fe200000000ff */
[----:B------:R-:W-:Y:S01]  /*7e70*/  IMAD R13, R24, 0x8, R9 ;  /* 0x00000008180d7824 */ /* 0x000fe200078e0209 */
[----:B------:R-:W-:-:S02]  /*7e80*/  PRMT R63, R15, 0x7771, RZ ;  /* 0x000077710f3f7816 */ /* 0x000fc400000000ff */
[C---:B------:R-:W-:Y:S02]  /*7e90*/  PRMT R65, R15.reuse, 0x7772, RZ ;  /* 0x000077720f417816 */ /* 0x040fe400000000ff */
[----:B------:R-:W-:Y:S01]  /*7ea0*/  PRMT R67, R15, 0x7773, RZ ;  /* 0x000077730f437816 */ /* 0x000fe200000000ff */
[----:B------:R-:W-:Y:S01]  /*7eb0*/  IMAD R15, R24, 0x4, R13 ;  /* 0x00000004180f7824 */ /* 0x000fe200078e020d */
[C---:B------:R-:W-:Y:S02]  /*7ec0*/  PRMT R37, R12.reuse, 0x7770, RZ ;  /* 0x000077700c257816 */ /* 0x040fe400000000ff */
[----:B------:R-:W-:Y:S01]  /*7ed0*/  PRMT R39, R12, 0x7771, RZ ;  /* 0x000077710c277816 */ /* 0x000fe200000000ff */
[----:B------:R-:W-:Y:S01]  /*7ee0*/  IMAD R2, R24, 0x4, R15 ;  /* 0x0000000418027824 */ /* 0x000fe200078e020f */
[C---:B------:R-:W-:Y:S01]  /*7ef0*/  PRMT R41, R12.reuse, 0x7772, RZ ;  /* 0x000077720c297816 */ /* 0x040fe200000000ff */
[----:B------:R0:W-:Y:S01]  /*7f00*/  STG.E.U8 desc[UR30][R4.64], R37 ;  /* 0x0000002504007986 */ /* 0x0001e2000c10111e */
[----:B------:R-:W-:Y:S01]  /*7f10*/  PRMT R43, R12, 0x7773, RZ ;  /* 0x000077730c2b7816 */ /* 0x000fe200000000ff */
[----:B------:R-:W-:Y:S01]  /*7f20*/  IMAD R21, R24, 0x8, R2 ;  /* 0x0000000818157824 */ /* 0x000fe200078e0202 */
[----:B------:R-:W-:Y:S01]  /*7f30*/  IADD3 R18, P2, PT, R8, R32, RZ ;  /* 0x0000002008127210 */ /* 0x000fe20007f5e0ff */
[----:B------:R-:W-:Y:S01]  /*7f40*/  IMAD R12, R11, R24, RZ ;  /* 0x000000180b0c7224 */ /* 0x000fe200078e02ff */
[----:B------:R-:W-:Y:S01]  /*7f50*/  LEA.HI.X.SX32 R11, R6, R40, 0x1, P1 ;  /* 0x00000028060b7211 */ /* 0x000fe200008f0eff */
[----:B------:R-:W-:Y:S01]  /*7f60*/  IMAD R23, R24, 0x4, R21 ;  /* 0x0000000418177824 */ /* 0x000fe200078e0215 */
[----:B------:R-:W-:-:S02]  /*7f70*/  IADD3 R6, P0, PT, R7, R32, RZ ;  /* 0x0000002007067210 */ /* 0x000fc40007f1e0ff */
[-C--:B------:R-:W-:Y:S01]  /*7f80*/  IADD3 R26, P3, PT, R12, R32.reuse, RZ ;  /* 0x000000200c1a7210 */ /* 0x080fe20007f7e0ff */
[----:B------:R-:W-:Y:S01]  /*7f90*/  IMAD R25, R24, 0x4, R23 ;  /* 0x0000000418197824 */ /* 0x000fe200078e0217 */
[----:B------:R-:W-:Y:S01]  /*7fa0*/  IADD3 R34, P4, PT, R14, R32, RZ ;  /* 0x000000200e227210 */ /* 0x000fe20007f9e0ff */
[----:B0-----:R-:W-:Y:S01]  /*7fb0*/  IMAD.SHL.U32 R5, R3, 0x4, RZ ;  /* 0x0000000403057824 */ /* 0x001fe200078e00ff */
[-C--:B------:R-:W-:Y:S01]  /*7fc0*/  LEA.HI.X.SX32 R19, R8, R40.reuse, 0x1, P2 ;  /* 0x0000002808137211 */ /* 0x080fe200010f0eff */
[C---:B------:R-:W-:Y:S01]  /*7fd0*/  IMAD R29, R24.reuse, 0x8, R25 ;  /* 0x00000008181d7824 */ /* 0x040fe200078e0219 */
[----:B------:R-:W-:Y:S02]  /*7fe0*/  LEA.HI.X.SX32 R7, R7, R40, 0x1, P0 ;  /* 0x0000002807077211 */ /* 0x000fe400000f0eff */
[----:B------:R-:W-:Y:S01]  /*7ff0*/  IADD3 R8, P0, PT, R9, R32, RZ ;  /* 0x0000002009087210 */ /* 0x000fe20007f1e0ff */
[----:B------:R-:W-:Y:S01]  /*8000*/  IMAD R31, R24, 0x4, R29 ;  /* 0x00000004181f7824 */ /* 0x000fe200078e021d */
[-C--:B------:R-:W-:Y:S01]  /*8010*/  LEA.HI.X.SX32 R27, R12, R40.reuse, 0x1, P3 ;  /* 0x000000280c1b7211 */ /* 0x080fe200018f0eff */
[----:B------:R-:W-:Y:S01]  /*8020*/  STG.E.U8 desc[UR30][R6.64], R39 ;  /* 0x0000002706007986 */ /* 0x000fe2000c10111e */
[----:B------:R-:W-:-:S02]  /*8030*/  LEA.HI.X.SX32 R35, R14, R40, 0x1, P4 ;  /* 0x000000280e237211 */ /* 0x000fc400020f0eff */
[-C--:B------:R-:W-:Y:S02]  /*8040*/  IADD3 R12, P1, PT, R13, R32.reuse, RZ ;  /* 0x000000200d0c7210 */ /* 0x080fe40007f3e0ff */
[----:B------:R-:W-:Y:S02]  /*8050*/  IADD3 R14, P2, PT, R15, R32, RZ ;  /* 0x000000200f0e7210 */ /* 0x000fe40007f5e0ff */
[----:B------:R-:W-:Y:S02]  /*8060*/  LEA.HI.X.SX32 R9, R9, R40, 0x1, P0 ;  /* 0x0000002809097211 */ /* 0x000fe400000f0eff */
[----:B------:R-:W-:Y:S02]  /*8070*/  IADD3 R16, P0, PT, R2, R32, RZ ;  /* 0x0000002002107210 */ /* 0x000fe40007f1e0ff */
[-C--:B------:R-:W-:Y:S01]  /*8080*/  LEA.HI.X.SX32 R13, R13, R40.reuse, 0x1, P1 ;  /* 0x000000280d0d7211 */ /* 0x080fe200008f0eff */
[----:B------:R0:W-:Y:S01]  /*8090*/  STG.E.U8 desc[UR30][R8.64], R41 ;  /* 0x0000002908007986 */ /* 0x0001e2000c10111e */
[----:B------:R-:W-:-:S02]  /*80a0*/  LEA.HI.X.SX32 R15, R15, R40, 0x1, P2 ;  /* 0x000000280f0f7211 */ /* 0x000fc400010f0eff */
[-C--:B------:R-:W-:Y:S01]  /*80b0*/  IADD3 R20, P1, PT, R21, R32.reuse, RZ ;  /* 0x0000002015147210 */ /* 0x080fe20007f3e0ff */
[----:B------:R-:W-:Y:S01]  /*80c0*/  STG.E.U8 desc[UR30][R10.64], R43 ;  /* 0x0000002b0a007986 */ /* 0x000fe2000c10111e */
[----:B------:R-:W-:Y:S02]  /*80d0*/  IADD3 R22, P2, PT, R23, R32, RZ ;  /* 0x0000002017167210 */ /* 0x000fe40007f5e0ff */
[----:B------:R-:W-:Y:S01]  /*80e0*/  LEA.HI.X.SX32 R17, R2, R40, 0x1, P0 ;  /* 0x0000002802117211 */ /* 0x000fe200000f0eff */
[----:B------:R-:W-:Y:S01]  /*80f0*/  IMAD R2, R24, 0x4, R31 ;  /* 0x0000000418027824 */ /* 0x000fe200078e021f */
[----:B------:R-:W-:Y:S01]  /*8100*/  IADD3 R24, P0, PT, R25, R32, RZ ;  /* 0x0000002019187210 */ /* 0x000fe20007f1e0ff */
[----:B------:R-:W-:Y:S01]  /*8110*/  STG.E.U8 desc[UR30][R12.64], R45 ;  /* 0x0000002d0c007986 */ /* 0x000fe2000c10111e */
[-C--:B------:R-:W-:Y:S01]  /*8120*/  LEA.HI.X.SX32 R21, R21, R40.reuse, 0x1, P1 ;  /* 0x0000002815157211 */ /* 0x080fe200008f0eff */
[----:B0-----:R-:W0:Y:S01]  /*8130*/  LDC.64 R8, c[0x0][0x3a0] ;  /* 0x0000e800ff087b82 */ /* 0x001e220000000a00 */
[----:B------:R-:W-:Y:S01]  /*8140*/  LEA.HI.X.SX32 R23, R23, R40, 0x1, P2 ;  /* 0x0000002817177211 */ /* 0x000fe200010f0eff */
[----:B------:R-:W-:Y:S01]  /*8150*/  STG.E.U8 desc[UR30][R14.64], R47 ;  /* 0x0000002f0e007986 */ /* 0x000fe2000c10111e */
[----:B------:R-:W-:-:S02]  /*8160*/  IADD3 R28, P1, PT, R29, R32, RZ ;  /* 0x000000201d1c7210 */ /* 0x000fc40007f3e0ff */
[-C--:B------:R-:W-:Y:S01]  /*8170*/  IADD3 R30, P2, PT, R31, R32.reuse, RZ ;  /* 0x000000201f1e7210 */ /* 0x080fe20007f5e0ff */
[----:B------:R-:W-:Y:S01]  /*8180*/  STG.E.U8 desc[UR30][R16.64], R49 ;  /* 0x0000003110007986 */ /* 0x000fe2000c10111e */
[C---:B------:R-:W-:Y:S02]  /*8190*/  IADD3 R32, P3, PT, R2.reuse, R32, RZ ;  /* 0x0000002002207210 */ /* 0x040fe40007f7e0ff */
[-C--:B------:R-:W-:Y:S01]  /*81a0*/  LEA.HI.X.SX32 R25, R25, R40.reuse, 0x1, P0 ;  /* 0x0000002819197211 */ /* 0x080fe200000f0eff */
[----:B------:R-:W-:Y:S01]  /*81b0*/  STG.E.U8 desc[UR30][R18.64], R51 ;  /* 0x0000003312007986 */ /* 0x000fe2000c10111e */
[-C--:B------:R-:W-:Y:S02]  /*81c0*/  LEA.HI.X.SX32 R29, R29, R40.reuse, 0x1, P1 ;  /* 0x000000281d1d7211 */ /* 0x080fe400008f0eff */
[-C--:B------:R-:W-:Y:S01]  /*81d0*/  LEA.HI.X.SX32 R31, R31, R40.reuse, 0x1, P2 ;  /* 0x000000281f1f7211 */ /* 0x080fe200010f0eff */
[----:B------:R-:W-:Y:S01]  /*81e0*/  STG.E.U8 desc[UR30][R20.64], R53 ;  /* 0x0000003514007986 */ /* 0x000fe2000c10111e */
[----:B------:R-:W-:-:S02]  /*81f0*/  LEA.HI.X.SX32 R33, R2, R40, 0x1, P3 ;  /* 0x0000002802217211 */ /* 0x000fc400018f0eff */
[----:B------:R-:W-:Y:S01]  /*8200*/  LOP3.LUT R36, R36, 0xff, RZ, 0xc0, !PT ;  /* 0x000000ff24247812 */ /* 0x000fe200078ec0ff */
[----:B------:R-:W-:Y:S03]  /*8210*/  STG.E.U8 desc[UR30][R22.64], R55 ;  /* 0x0000003716007986 */ /* 0x000fe6000c10111e */
[----:B------:R-:W-:Y:S01]  /*8220*/  ISETP.GE.U32.AND P0, PT, R36, 0x40, PT ;  /* 0x000000402400780c */ /* 0x000fe20003f06070 */
[----:B------:R-:W-:Y:S01]  /*8230*/  STG.E.U8 desc[UR30][R24.64], R57 ;  /* 0x0000003918007986 */ /* 0x000fe2000c10111e */
[----:B0-----:R-:W-:-:S03]  /*8240*/  IADD3 R2, P1, P2, R5, UR6, R8 ;  /* 0x0000000605027c10 */ /* 0x001fc6000fa3e008 */
[----:B------:R-:W-:Y:S04]  /*8250*/  STG.E.U8 desc[UR30][R26.64], R59 ;  /* 0x0000003b1a007986 */ /* 0x000fe8000c10111e */
[----:B------:R-:W-:Y:S04]  /*8260*/  STG.E.U8 desc[UR30][R28.64], R61 ;  /* 0x0000003d1c007986 */ /* 0x000fe8000c10111e */
[----:B------:R-:W-:Y:S04]  /*8270*/  STG.E.U8 desc[UR30][R30.64], R63 ;  /* 0x0000003f1e007986 */ /* 0x000fe8000c10111e */
[----:B------:R-:W-:Y:S04]  /*8280*/  STG.E.U8 desc[UR30][R32.64], R65 ;  /* 0x0000004120007986 */ /* 0x000fe8000c10111e */
[----:B------:R-:W-:Y:S01]  /*8290*/  STG.E.U8 desc[UR30][R34.64], R67 ;  /* 0x0000004322007986 */ /* 0x000fe2000c10111e */
[----:B------:R-:W-:Y:S06]  /*82a0*/  BAR.SYNC.DEFER_BLOCKING 0x0 ;  /* 0x0000000000007b1d */ /* 0x000fec0000010000 */
[----:B------:R0:W-:Y:S02]  /*82b0*/  STSM.16.M88 [R69], R0 ;  /* 0x0000000045007844 */ /* 0x0001e40000000000 */
[----:B------:R-:W-:Y:S01]  /*82c0*/  BAR.SYNC.DEFER_BLOCKING 0x0 ;  /* 0x0000000000007b1d */ /* 0x000fe20000010000 */
[----:B0-----:R-:W-:-:S05]  /*82d0*/  IMAD.HI R0, R3, 0x4, RZ ;  /* 0x0000000403007827 */ /* 0x001fca00078e02ff */
[----:B------:R-:W-:Y:S01]  /*82e0*/  IADD3.X R3, PT, PT, R0, UR5, R9, P1, P2 ;  /* 0x0000000500037c10 */ /* 0x000fe20008fe4409 */
[----:B------:R-:W0:Y:S04]  /*82f0*/  LDSM.16.M88 R7, [R38+UR13] ;  /* 0x0000000d2607783b */ /* 0x000e280008000000 */
[----:B0-----:R0:W-:Y:S01]  /*8300*/  @!P0 STG.E desc[UR30][R2.64], R7 ;  /* 0x0000000702008986 */ /* 0x0011e2000c10191e */
[----:B------:R-:W-:Y:S06]  /*8310*/  BAR.SYNC.DEFER_BLOCKING 0x0 ;  /* 0x0000000000007b1d */ /* 0x000fec0000010000 */
[----:B------:R-:W-:Y:S05]  /*8320*/  BRA.U UP0, `(.L_x_19) ;  /* 0x0000000100a07547 */ /* 0x000fea000b800000 */
[----:B------:R-:W1:Y:S01]  /*8330*/  S2UR UR5, SR_CgaCtaId ;  /* 0x00000000000579c3 */ /* 0x000e620000008800 */
[----:B------:R-:W-:Y:S01]  /*8340*/  NOP ;  /* 0x0000000000007918 */ /* 0x000fe20000000000 */
[----:B------:R-:W-:Y:S01]  /*8350*/  UMOV UR4, 0x50 ;  /* 0x0000005000047882 */ /* 0x000fe20000000000 */
[----:B------:R-:W-:Y:S02]  /*8360*/  IMAD.U32 R0, RZ, RZ, UR14 ;  /* 0x0000000eff007e24 */ /* 0x000fe4000f8e00ff */
[----:B0-----:R-:W-:Y:S02]  /*8370*/  IMAD.MOV.U32 R3, RZ, RZ, 0xf ;  /* 0x0000000fff037424 */ /* 0x001fe400078e00ff */
[----:B------:R-:W-:Y:S01]  /*8380*/  IMAD.MOV.U32 R7, RZ, RZ, 0x1 ;  /* 0x00000001ff077424 */ /* 0x000fe200078e00ff */
[----:B------:R-:W-:-:S04]  /*8390*/  LOP3.LUT R0, R0, 0xffff, RZ, 0xc0, !PT ;  /* 0x0000ffff00007812 */ /* 0x000fc800078ec0ff */
[----:B------:R-:W-:-:S05]  /*83a0*/  SHF.R.U32.HI R0, RZ, 0x5, R0 ;  /* 0x00000005ff007819 */ /* 0x000fca0000011600 */
[----:B------:R-:W-:Y:S01]  /*83b0*/  VIADD R2, R0, 0x10 ;  /* 0x0000001000027836 */ /* 0x000fe20000000000 */
[----:B------:R-:W-:Y:S01]  /*83c0*/  SHF.L.U32 R0, R3, R0, RZ ;  /* 0x0000000003007219 */ /* 0x000fe200000006ff */
[----:B-1----:R-:W-:-:S03]  /*83d0*/  ULEA UR6, UR5, UR4, 0x18 ;  /* 0x0000000405067291 */ /* 0x002fc6000f8ec0ff */
[----:B------:R-:W-:-:S04]  /*83e0*/  SHF.L.U32 R3, R7, R2, RZ ;  /* 0x0000000207037219 */ /* 0x000fc800000006ff */
[----:B------:R-:W-:Y:S02]  /*83f0*/  LOP3.LUT R0, R3, R0, RZ, 0xfc, !PT ;  /* 0x0000000003007212 */ /* 0x000fe400078efcff */
[----:B------:R-:W0:Y:S02]  /*8400*/  LDS R5, [UR6] ;  /* 0x00000006ff057984 */ /* 0x000e240008000800 */
[C---:B------:R-:W-:Y:S02]  /*8410*/  LOP3.LUT R2, R0.reuse, 0xffff, RZ, 0xc0, !PT ;  /* 0x0000ffff00027812 */ /* 0x040fe400078ec0ff */
[----:B0-----:R-:W-:-:S04]  /*8420*/  LOP3.LUT R3, R0, 0xffff, R5, 0x80, !PT ;  /* 0x0000ffff00037812 */ /* 0x001fc800078e8005 */
[----:B------:R-:W-:-:S13]  /*8430*/  ISETP.NE.AND P0, PT, R3, R2, PT ;  /* 0x000000020300720c */ /* 0x000fda0003f05270 */
[----:B------:R-:W-:Y:S05]  /*8440*/  @P0 BRA `(.L_x_20) ;  /* 0x0000000000500947 */ /* 0x000fea0003800000 */
[----:B------:R-:W-:Y:S02]  /*8450*/  SHF.R.U32.HI R5, RZ, 0x10, R5 ;  /* 0x00000010ff057819 */ /* 0x000fe40000011605 */
[----:B------:R-:W-:-:S04]  /*8460*/  SHF.R.U32.HI R2, RZ, 0x10, R0 ;  /* 0x00000010ff027819 */ /* 0x000fc80000011600 */
[----:B------:R-:W-:-:S04]  /*8470*/  LOP3.LUT R5, R5, R2, RZ, 0xc0, !PT ;  /* 0x0000000205057212 */ /* 0x000fc800078ec0ff */
[----:B------:R-:W-:-:S13]  /*8480*/  ISETP.NE.AND P0, PT, R5, R2, PT ;  /* 0x000000020500720c */ /* 0x000fda0003f05270 */
[----:B------:R-:W-:Y:S05]  /*8490*/  @P0 BRA `(.L_x_21) ;  /* 0x0000000000300947 */ /* 0x000fea0003800000 */
[----:B------:R-:W-:Y:S01]  /*84a0*/  R2UR UR4, R0 ;  /* 0x00000000000472ca */ /* 0x000fe200000e0000 */
[----:B------:R-:W-:Y:S01]  /*84b0*/  VOTEU.ANY UR5, UPT, PT ;  /* 0x0000000000057886 */ /* 0x000fe200038e0100 */
[----:B------:R-:W0:Y:S01]  /*84c0*/  S2R R0, SR_LANEID ;  /* 0x0000000000007919 */ /* 0x000e220000000000 */
[----:B------:R-:W-:-:S10]  /*84d0*/  UFLO.U32 UR5, UR5 ;  /* 0x00000005000572bd */ /* 0x000fd400080e0000 */
[----:B------:R-:W-:-:S06]  /*84e0*/  ULOP3.LUT UR4, URZ, UR4, URZ, 0x33, !UPT ;  /* 0x00000004ff047292 */ /* 0x000fcc000f8e33ff */
[----:B------:R-:W-:-:S04]  /*84f0*/  IMAD.U32 R2, RZ, RZ, UR4 ;  /* 0x00000004ff027e24 */ /* 0x000fc8000f8e00ff */
[----:B------:R-:W1:Y:S02]  /*8500*/  REDUX UR7, R2 ;  /* 0x00000000020773c4 */ /* 0x000e640000000000 */
[----:B------:R2:W-:Y:S01]  /*8510*/  UTCATOMSWS.AND URZ, UR4 ;  /* 0x0000000400ff79e3 */ /* 0x0005e20008000000 */
[----:B0-----:R-:W-:Y:S01]  /*8520*/  ISETP.EQ.U32.AND P0, PT, R0, UR5, PT ;  /* 0x0000000500007c0c */ /* 0x001fe2000bf02070 */
[----:B-1----:R-:W-:-:S12]  /*8530*/  IMAD.U32 R0, RZ, RZ, UR7 ;  /* 0x00000007ff007e24 */ /* 0x002fd8000f8e00ff */
[----:B------:R2:W-:Y:S01]  /*8540*/  @P0 ATOMS.AND RZ, [UR6], R0 ;  /* 0x00000000ffff098c */ /* 0x0005e2000a800006 */
[----:B------:R-:W-:Y:S05]  /*8550*/  BRA `(.L_x_19) ;  /* 0x0000000000147947 */ /* 0x000fea0003800000 */
.L_x_21:
[----:B------:R-:W-:-:S07]  /*8560*/  MOV R2, 0x8580 ;  /* 0x0000858000027802 */ /* 0x000fce0000000f00 */
[----:B------:R-:W-:Y:S05]  /*8570*/  CALL.REL.NOINC `($__internal_0_$__cuda_sm10x_tcgen05_guardrail_trap_col_being_dealloced_not_returned_by_alloc) ;  /* 0x0000000000447944 */ /* 0x000fea0003c00000 */
[----:B------:R-:W-:Y:S05]  /*8580*/  BRA `(.L_x_19) ;  /* 0x0000000000087947 */ /* 0x000fea0003800000 */
.L_x_20:
[----:B------:R-:W-:-:S07]  /*8590*/  MOV R2, 0x85b0 ;  /* 0x000085b000027802 */ /* 0x000fce0000000f00 */
[----:B------:R-:W-:Y:S05]  /*85a0*/  CALL.REL.NOINC `($__internal_2_$__cuda_sm10x_tcgen05_guardrail_trap_unallocated_columns_being_dealloced) ;  /* 0x0000000000507944 */ /* 0x000fea0003c00000 */
.L_x_19:
[----:B------:R-:W-:Y:S01]  /*85b0*/  NOP ;  /* 0x0000000000007918 */ /* 0x000fe20000000000 */
[----:B--2---:R-:W-:Y:S05]  /*85c0*/  EXIT ;  /* 0x000000000000794d */ /* 0x004fea0003800000 */
.L_x_8:
[----:B------:R-:W1:Y:S02]  /*85d0*/  SYNCS.PHASECHK.TRANS64.TRYWAIT P0, [UR13+0x4000], RZ ;  /* 0x004000ffff0075a7 */ /* 0x000e64000800110d */
[----:B-1----:R-:W-:Y:S05]  /*85e0*/  @!P0 BRA `(.L_x_8) ;  /* 0xfffffffc00f88947 */ /* 0x002fea000383ffff */
[----:B------:R-:W-:Y:S05]  /*85f0*/  BRA `(.L_x_7) ;  /* 0xffffff94008c7947 */ /* 0x000fea000383ffff */
.L_x_13:
[----:B------:R-:W1:Y:S02]  /*8600*/  SYNCS.PHASECHK.TRANS64.TRYWAIT P2, [UR13+0x9010], RZ ;  /* 0x009010ffff0075a7 */ /* 0x000e64000804110d */
[----:B-1----:R-:W-:Y:S05]  /*8610*/  @!P2 BRA `(.L_x_13) ;  /* 0xfffffffc00f8a947 */ /* 0x002fea000383ffff */
[----:B------:R-:W-:Y:S05]  /*8620*/  BRA `(.L_x_22) ;  /* 0xffffffc8003c7947 */ /* 0x000fea000383ffff */
.L_x_14:
[----:B------:R-:W0:Y:S02]  /*8630*/  SYNCS.PHASECHK.TRANS64.TRYWAIT P3, [UR18], R6 ;  /* 0x00000006ff0075a7 */ /* 0x000e240008061112 */
[----:B0-----:R-:W-:Y:S05]  /*8640*/  @!P3 BRA `(.L_x_14) ;  /* 0xfffffffc00f8b947 */ /* 0x001fea000383ffff */
[----:B------:R-:W-:Y:S05]  /*8650*/  BRA `(.L_x_23) ;  /* 0xffffffdc00587947 */ /* 0x000fea000383ffff */
.L_x_18:
[----:B------:R-:W1:Y:S02]  /*8660*/  SYNCS.PHASECHK.TRANS64.TRYWAIT P0, [UR18], R4 ;  /* 0x00000004ff0075a7 */ /* 0x000e640008001112 */
[----:B-1----:R-:W-:Y:S05]  /*8670*/  @!P0 BRA `(.L_x_18) ;  /* 0xfffffffc00f88947 */ /* 0x002fea000383ffff */
[----:B------:R-:W-:Y:S05]  /*8680*/  BRA `(.L_x_17) ;  /* 0xffffffe800cc7947 */ /* 0x000fea000383ffff */
        .weak           $__internal_0_$__cuda_sm10x_tcgen05_guardrail_trap_col_being_dealloced_not_returned_by_alloc
        .type           $__internal_0_$__cuda_sm10x_tcgen05_guardrail_trap_col_being_dealloced_not_returned_by_alloc,@function
        .size           $__internal_0_$__cuda_sm10x_tcgen05_guardrail_trap_col_being_dealloced_not_returned_by_alloc,($__internal_1_$__cuda_sm10x_tcgen05_guardrail_trap_phase_invalid_during_alloc - $__internal_0_$__cuda_sm10x_tcgen05_guardrail_trap_col_being_dealloced_not_returned_by_alloc)
$__internal_0_$__cuda_sm10x_tcgen05_guardrail_trap_col_being_dealloced_not_returned_by_alloc:
[----:B------:R-:W-:Y:S05]  /*8690*/  BPT.TRAP 0x1 ;  /* 0x000000040000795c */ /* 0x000fea0000300000 */
[----:B------:R-:W-:-:S04]  /*86a0*/  IMAD.MOV.U32 R3, RZ, RZ, 0x0 ;  /* 0x00000000ff037424 */ /* 0x000fc800078e00ff */
[----:B------:R-:W-:Y:S05]  /*86b0*/  RET.REL.NODEC R2 `(attn_fwd) ;  /* 0xffffff7802507950 */ /* 0x000fea0003c3ffff */
        .weak           $__internal_1_$__cuda_sm10x_tcgen05_guardrail_trap_phase_invalid_during_alloc
        .type           $__internal_1_$__cuda_sm10x_tcgen05_guardrail_trap_phase_invalid_during_alloc,@function
        .size           $__internal_1_$__cuda_sm10x_tcgen05_guardrail_trap_phase_invalid_during_alloc,($__internal_2_$__cuda_sm10x_tcgen05_guardrail_trap_unallocated_columns_being_dealloced - $__internal_1_$__cuda_sm10x_tcgen05_guardrail_trap_phase_invalid_during_alloc)
$__internal_1_$__cuda_sm10x_tcgen05_guardrail_trap_phase_invalid_during_alloc:
[----:B------:R-:W-:Y:S05]  /*86c0*/  BPT.TRAP 0x1 ;  /* 0x000000040000795c */ /* 0x000fea0000300000 */
[----:B------:R-:W-:-:S04]  /*86d0*/  IMAD.MOV.U32 R3, RZ, RZ, 0x0 ;  /* 0x00000000ff037424 */ /* 0x000fc800078e00ff */
[----:B------:R-:W-:Y:S05]  /*86e0*/  RET.REL.NODEC R2 `(attn_fwd) ;  /* 0xffffff7802447950 */ /* 0x000fea0003c3ffff */
        .weak           $__internal_2_$__cuda_sm10x_tcgen05_guardrail_trap_unallocated_columns_being_dealloced
        .type           $__internal_2_$__cuda_sm10x_tcgen05_guardrail_trap_unallocated_columns_being_dealloced,@function
        .size           $__internal_2_$__cuda_sm10x_tcgen05_guardrail_trap_unallocated_columns_being_dealloced,(.L_x_27 - $__internal_2_$__cuda_sm10x_tcgen05_guardrail_trap_unallocated_columns_being_dealloced)
$__internal_2_$__cuda_sm10x_tcgen05_guardrail_trap_unallocated_columns_being_dealloced:
[----:B------:R-:W-:Y:S05]  /*86f0*/  BPT.TRAP 0x1 ;  /* 0x000000040000795c */ /* 0x000fea0000300000 */
[----:B------:R-:W-:-:S04]  /*8700*/  IMAD.MOV.U32 R3, RZ, RZ, 0x0 ;  /* 0x00000000ff037424 */ /* 0x000fc800078e00ff */
[----:B------:R-:W-:Y:S05]  /*8710*/  RET.REL.NODEC R2 `(attn_fwd) ;  /* 0xffffff7802387950 */ /* 0x000fea0003c3ffff */
.L_x_24:
[----:B------:R-:W-:-:S00]  /*8720*/  BRA `(.L_x_24) ;  /* 0xfffffffc00fc7947 */ /* 0x000fc0000383ffff */
[----:B------:R-:W-:-:S00]  /*8730*/  NOP ;  /* 0x0000000000007918 */ /* 0x000fc00000000000 */
        /* <DEDUP_REMOVED lines=12> */
.L_x_27:


//--------------------- .nv.global.init           --------------------------
	.section	.nv.global.init,"aw",@progbits
.nv.global.init:
	.type		_$_str,@object
	.size		_$_str,(.L_3 - _$_str)
_$_str:
        /*0000*/ 	.byte	0x5f, 0x5f, 0x43, 0x55, 0x44, 0x41, 0x5f, 0x46, 0x54, 0x5a, 0x00
.L_3:


//--------------------- .nv.shared.attn_fwd       --------------------------
	.section	.nv.shared.attn_fwd,"aw",@nobits
	.sectionflags	@""
	.align	16
	.zero		1024


//--------------------- .nv.shared.reserved.0     --------------------------
	.section	.nv.shared.reserved.0,"aw",@nobits
	.align	8
	.weak		__nv_reservedSMEM_offset_0_alias
	.size		__nv_reservedSMEM_offset_0_alias, 0, 64
	.other		__nv_reservedSMEM_offset_0_alias,@"STO_CUDA_RESERVED_SHARED STV_DEFAULT"
__nv_reservedSMEM_offset_0_alias:
	.zero		0
.nv.shared.reserved.0:
	.zero		64
	.weak		__nv_reservedSMEM_allocation_phase
	.type		__nv_reservedSMEM_allocation_phase,@object
	.size		__nv_reservedSMEM_allocation_phase,(.L_0 - __nv_reservedSMEM_allocation_phase)
__nv_reservedSMEM_allocation_phase:
	.zero		1
.L_0:
	.zero		7
	.weak		__nv_reservedSMEM_devtool_atexit_pc
	.type		__nv_reservedSMEM_devtool_atexit_pc,@object
	.size		__nv_reservedSMEM_devtool_atexit_pc,(__nv_reservedSMEM_allocation_mask - __nv_reservedSMEM_devtool_atexit_pc)
__nv_reservedSMEM_devtool_atexit_pc:
	.zero		8
	.weak		__nv_reservedSMEM_allocation_mask
	.type		__nv_reservedSMEM_allocation_mask,@object
	.size		__nv_reservedSMEM_allocation_mask,(.L_2 - __nv_reservedSMEM_allocation_mask)
__nv_reservedSMEM_allocation_mask:
	.zero		4
.L_2:


//--------------------- .nv.constant0.attn_fwd    --------------------------
	.section	.nv.constant0.attn_fwd,"a",@progbits
	.sectionflags	@""
	.align	4
.nv.constant0.attn_fwd:
	.zero		1032


//--------------------- SYMBOLS --------------------------

	.type		.nv.reservedSmem.offset0,@object
	.size		.nv.reservedSmem.offset0,0x4
	.type		.nv.reservedSmem.cap,@object
	.size		.nv.reservedSmem.cap,0x4
